	.target	sm_90a

	.elftype	@"ET_EXEC"


//--------------------- .note.nv.tkinfo           --------------------------
	.section	.note.nv.tkinfo,"",@"SHT_NOTE"
	.sectionflags	@"SHF_NOTE_NV_TKINFO"
	.tkinfo
        /*0018*/ 	.word	0x00000002
        /*0030*/ 	.string	""
        /*0030*/ 	.string	"ptxas"
        /*0030*/ 	.string	"Cuda compilation tools, release 13.0, V13.0.88"
        /*0030*/ 	.string	"Build cuda_13.0.r13.0/compiler.36424714_0"
        /*0030*/ 	.string	"-v  -suppress-debug-info  -lineinfo  -arch sm_90a "



//--------------------- .note.nv.cuinfo           --------------------------
	.section	.note.nv.cuinfo,"",@"SHT_NOTE"
	.sectionflags	@"SHF_NOTE_NV_CUINFO"
        /*0018*/ 	.short	0x0002
        /*001a*/ 	.short	0x005a
        /*001c*/ 	.short	0x0082
	.zero		2


//--------------------- .nv.info                  --------------------------
	.section	.nv.info,"",@"SHT_CUDA_INFO"
	.align	4


	//----- nvinfo : EIATTR_REGCOUNT
	.align		4
        /*0000*/ 	.byte	0x04, 0x2f
        /*0002*/ 	.short	(.L_1 - .L_0)
	.align		4
.L_0:
        /*0004*/ 	.word	index@(matmul_kernel)
        /*0008*/ 	.word	0x000000f6


	//----- nvinfo : EIATTR_FRAME_SIZE
	.align		4
.L_1:
        /*000c*/ 	.byte	0x04, 0x11
        /*000e*/ 	.short	(.L_3 - .L_2)
	.align		4
.L_2:
        /*0010*/ 	.word	index@(matmul_kernel)
        /*0014*/ 	.word	0x00000000


	//----- nvinfo : EIATTR_MIN_STACK_SIZE
	.align		4
.L_3:
        /*0018*/ 	.byte	0x04, 0x12
        /*001a*/ 	.short	(.L_5 - .L_4)
	.align		4
.L_4:
        /*001c*/ 	.word	index@(matmul_kernel)
        /*0020*/ 	.word	0x00000000
.L_5:


//--------------------- .nv.compat                --------------------------
	.section	.nv.compat,"",@"SHT_CUDA_COMPAT_INFO"
	.align	4
        /*0000*/ 	.byte	0x02, 0x09, 0x01, 0x00, 0x02, 0x02, 0x04, 0x00, 0x02, 0x05, 0x05, 0x00, 0x03, 0x07, 0x01, 0x01
        /*0010*/ 	.byte	0x02, 0x03, 0x00, 0x00, 0x02, 0x06, 0x01, 0x00, 0x04, 0x0b, 0x08, 0x00, 0x00, 0x00, 0x00, 0x00
        /*0020*/ 	.byte	0x00, 0x00, 0x00, 0x00


//--------------------- .nv.info.matmul_kernel    --------------------------
	.section	.nv.info.matmul_kernel,"",@"SHT_CUDA_INFO"
	.sectionflags	@""
	.align	4


	//----- nvinfo : EIATTR_CUDA_API_VERSION
	.align		4
        /*0000*/ 	.byte	0x04, 0x37
        /*0002*/ 	.short	(.L_7 - .L_6)
.L_6:
        /*0004*/ 	.word	0x00000082


	//----- nvinfo : EIATTR_KPARAM_INFO
	.align		4
.L_7:
        /*0008*/ 	.byte	0x04, 0x17
        /*000a*/ 	.short	(.L_9 - .L_8)
.L_8:
        /*000c*/ 	.word	0x00000000
        /*0010*/ 	.short	0x000d
        /*0012*/ 	.short	0x0048
        /*0014*/ 	.byte	0x00, 0xf4, 0x21, 0x00


	//----- nvinfo : EIATTR_KPARAM_INFO
	.align		4
.L_9:
        /*0018*/ 	.byte	0x04, 0x17
        /*001a*/ 	.short	(.L_11 - .L_10)
.L_10:
        /*001c*/ 	.word	0x00000000
        /*0020*/ 	.short	0x000c
        /*0022*/ 	.short	0x0040
        /*0024*/ 	.byte	0x00, 0xf4, 0x21, 0x00


	//----- nvinfo : EIATTR_KPARAM_INFO
	.align		4
.L_11:
        /*0028*/ 	.byte	0x04, 0x17
        /*002a*/ 	.short	(.L_13 - .L_12)
.L_12:
        /*002c*/ 	.word	0x00000000
        /*0030*/ 	.short	0x000b
        /*0032*/ 	.short	0x0038
        /*0034*/ 	.byte	0x00, 0xf0, 0x11, 0x00


	//----- nvinfo : EIATTR_KPARAM_INFO
	.align		4
.L_13:
        /*0038*/ 	.byte	0x04, 0x17
        /*003a*/ 	.short	(.L_15 - .L_14)
.L_14:
        /*003c*/ 	.word	0x00000000
        /*0040*/ 	.short	0x000a
        /*0042*/ 	.short	0x0034
        /*0044*/ 	.byte	0x00, 0xf0, 0x11, 0x00


	//----- nvinfo : EIATTR_KPARAM_INFO
	.align		4
.L_15:
        /*0048*/ 	.byte	0x04, 0x17
        /*004a*/ 	.short	(.L_17 - .L_16)
.L_16:
        /*004c*/ 	.word	0x00000000
        /*0050*/ 	.short	0x0009
        /*0052*/ 	.short	0x0030
        /*0054*/ 	.byte	0x00, 0xf0, 0x11, 0x00


	//----- nvinfo : EIATTR_KPARAM_INFO
	.align		4
.L_17:
        /*0058*/ 	.byte	0x04, 0x17
        /*005a*/ 	.short	(.L_19 - .L_18)
.L_18:
        /*005c*/ 	.word	0x00000000
        /*0060*/ 	.short	0x0008
        /*0062*/ 	.short	0x002c
        /*0064*/ 	.byte	0x00, 0xf0, 0x11, 0x00


	//----- nvinfo : EIATTR_KPARAM_INFO
	.align		4
.L_19:
        /*0068*/ 	.byte	0x04, 0x17
        /*006a*/ 	.short	(.L_21 - .L_20)
.L_20:
        /*006c*/ 	.word	0x00000000
        /*0070*/ 	.short	0x0007
        /*0072*/ 	.short	0x0028
        /*0074*/ 	.byte	0x00, 0xf0, 0x11, 0x00


	//----- nvinfo : EIATTR_KPARAM_INFO
	.align		4
.L_21:
        /*0078*/ 	.byte	0x04, 0x17
        /*007a*/ 	.short	(.L_23 - .L_22)
.L_22:
        /*007c*/ 	.word	0x00000000
        /*0080*/ 	.short	0x0006
        /*0082*/ 	.short	0x0024
        /*0084*/ 	.byte	0x00, 0xf0, 0x11, 0x00


	//----- nvinfo : EIATTR_KPARAM_INFO
	.align		4
.L_23:
        /*0088*/ 	.byte	0x04, 0x17
        /*008a*/ 	.short	(.L_25 - .L_24)
.L_24:
        /*008c*/ 	.word	0x00000000
        /*0090*/ 	.short	0x0005
        /*0092*/ 	.short	0x0020
        /*0094*/ 	.byte	0x00, 0xf0, 0x11, 0x00


	//----- nvinfo : EIATTR_KPARAM_INFO
	.align		4
.L_25:
        /*0098*/ 	.byte	0x04, 0x17
        /*009a*/ 	.short	(.L_27 - .L_26)
.L_26:
        /*009c*/ 	.word	0x00000000
        /*00a0*/ 	.short	0x0004
        /*00a2*/ 	.short	0x001c
        /*00a4*/ 	.byte	0x00, 0xf0, 0x11, 0x00


	//----- nvinfo : EIATTR_KPARAM_INFO
	.align		4
.L_27:
        /*00a8*/ 	.byte	0x04, 0x17
        /*00aa*/ 	.short	(.L_29 - .L_28)
.L_28:
        /*00ac*/ 	.word	0x00000000
        /*00b0*/ 	.short	0x0003
        /*00b2*/ 	.short	0x0018
        /*00b4*/ 	.byte	0x00, 0xf0, 0x11, 0x00


	//----- nvinfo : EIATTR_KPARAM_INFO
	.align		4
.L_29:
        /*00b8*/ 	.byte	0x04, 0x17
        /*00ba*/ 	.short	(.L_31 - .L_30)
.L_30:
        /*00bc*/ 	.word	0x00000000
        /*00c0*/ 	.short	0x0002
        /*00c2*/ 	.short	0x0010
        /*00c4*/ 	.byte	0x00, 0xf4, 0x21, 0x00


	//----- nvinfo : EIATTR_KPARAM_INFO
	.align		4
.L_31:
        /*00c8*/ 	.byte	0x04, 0x17
        /*00ca*/ 	.short	(.L_33 - .L_32)
.L_32:
        /*00cc*/ 	.word	0x00000000
        /*00d0*/ 	.short	0x0001
        /*00d2*/ 	.short	0x0008
        /*00d4*/ 	.byte	0x00, 0xf4, 0x21, 0x00


	//----- nvinfo : EIATTR_KPARAM_INFO
	.align		4
.L_33:
        /*00d8*/ 	.byte	0x04, 0x17
        /*00da*/ 	.short	(.L_35 - .L_34)
.L_34:
        /*00dc*/ 	.word	0x00000000
        /*00e0*/ 	.short	0x0000
        /*00e2*/ 	.short	0x0000
        /*00e4*/ 	.byte	0x00, 0xf4, 0x21, 0x00


	//----- nvinfo : EIATTR_SPARSE_MMA_MASK
	.align		4
.L_35:
        /*00e8*/ 	.byte	0x03, 0x50
        /*00ea*/ 	.short	0x0000


	//----- nvinfo : EIATTR_MAXREG_COUNT
	.align		4
        /*00ec*/ 	.byte	0x03, 0x1b
        /*00ee*/ 	.short	0x00ff


	//----- nvinfo : EIATTR_NUM_BARRIERS
	.align		4
        /*00f0*/ 	.byte	0x02, 0x4c
        /*00f2*/ 	.byte	0x01
	.zero		1


	//----- nvinfo : EIATTR_MERCURY_ISA_VERSION
	.align		4
        /*00f4*/ 	.byte	0x03, 0x5f
        /*00f6*/ 	.short	0x0101


	//----- nvinfo : EIATTR_EXIT_INSTR_OFFSETS
	.align		4
        /*00f8*/ 	.byte	0x04, 0x1c
        /*00fa*/ 	.short	(.L_37 - .L_36)


	//   ....[0]....
.L_36:
        /*00fc*/ 	.word	0x00009720


	//   ....[1]....
        /*0100*/ 	.word	0x00009740


	//----- nvinfo : EIATTR_REQNTID
	.align		4
.L_37:
        /*0104*/ 	.byte	0x04, 0x10
        /*0106*/ 	.short	(.L_39 - .L_38)
.L_38:
        /*0108*/ 	.word	0x00000080
        /*010c*/ 	.word	0x00000001
        /*0110*/ 	.word	0x00000001


	//----- nvinfo : EIATTR_CBANK_PARAM_SIZE
	.align		4
.L_39:
        /*0114*/ 	.byte	0x03, 0x19
        /*0116*/ 	.short	0x0050


	//----- nvinfo : EIATTR_PARAM_CBANK
	.align		4
        /*0118*/ 	.byte	0x04, 0x0a
        /*011a*/ 	.short	(.L_41 - .L_40)
	.align		4
.L_40:
        /*011c*/ 	.word	index@(.nv.constant0.matmul_kernel)
        /*0120*/ 	.short	0x0210
        /*0122*/ 	.short	0x0050


	//----- nvinfo : EIATTR_SW_WAR
	.align		4
.L_41:
        /*0124*/ 	.byte	0x04, 0x36
        /*0126*/ 	.short	(.L_43 - .L_42)
.L_42:
        /*0128*/ 	.word	0x00000008
.L_43:


//--------------------- .nv.callgraph             --------------------------
	.section	.nv.callgraph,"",@"SHT_CUDA_CALLGRAPH"
	.align	4
	.sectionentsize	8
	.align		4
        /*0000*/ 	.word	0x00000000
	.align		4
        /*0004*/ 	.word	0xffffffff
	.align		4
        /*0008*/ 	.word	0x00000000
	.align		4
        /*000c*/ 	.word	0xfffffffe
	.align		4
        /*0010*/ 	.word	0x00000000
	.align		4
        /*0014*/ 	.word	0xfffffffd
	.align		4
        /*0018*/ 	.word	0x00000000
	.align		4
        /*001c*/ 	.word	0xfffffffc


//--------------------- .text.matmul_kernel       --------------------------
	.section	.text.matmul_kernel,"ax",@progbits
	.align	128
        .global         matmul_kernel
        .type           matmul_kernel,@function
        .size           matmul_kernel,(.L_x_3 - matmul_kernel)
        .other          matmul_kernel,@"STO_CUDA_ENTRY STV_DEFAULT"
matmul_kernel:
.text.matmul_kernel:
[----:B------:R-:W-:Y:S08]  /*0000*/  LDC R1, c[0x0][0x28] ;  /* 0x00000a00ff017b82 */ /* 0x000ff00000000800 */
[----:B------:R-:W1:Y:S01]  /*0010*/  LDC.64 R152, c[0x0][0x228] ;  /* 0x00008a00ff987b82 */ /* 0x000e620000000a00 */
[----:B------:R-:W2:Y:S01]  /*0020*/  S2R R6, SR_CTAID.X ;  /* 0x0000000000067919 */ /* 0x000ea20000002500 */
[----:B------:R-:W-:Y:S01]  /*0030*/  ULDC.64 UR8, c[0x0][0x238] ;  /* 0x00008e0000087ab9 */ /* 0x000fe20000000a00 */
[----:B------:R-:W-:Y:S01]  /*0040*/  ULDC.64 UR16, c[0x0][0x210] ;  /* 0x0000840000107ab9 */ /* 0x000fe20000000a00 */
[----:B------:R-:W-:Y:S01]  /*0050*/  IMAD.U32 R69, RZ, RZ, UR8 ;  /* 0x00000008ff457e24 */ /* 0x000fe2000f8e00ff */
[----:B------:R-:W-:Y:S01]  /*0060*/  ULDC UR5, c[0x0][0x240] ;  /* 0x0000900000057ab9 */ /* 0x000fe20000000800 */
[----:B------:R-:W-:Y:S01]  /*0070*/  ULDC.64 UR20, c[0x0][0x218] ;  /* 0x0000860000147ab9 */ /* 0x000fe20000000a00 */
[----:B------:R-:W-:Y:S01]  /*0080*/  UMOV UR7, 0x400 ;  /* 0x0000040000077882 */ /* 0x000fe20000000000 */
[----:B------:R-:W3:Y:S01]  /*0090*/  S2UR UR4, SR_CgaCtaId ;  /* 0x00000000000479c3 */ /* 0x000ee20000008800 */
[----:B------:R-:W-:Y:S01]  /*00a0*/  ULDC.64 UR18, c[0x0][0x208] ;  /* 0x0000820000127ab9 */ /* 0x000fe20000000a00 */
[----:B------:R-:W-:-:S02]  /*00b0*/  USHF.L.U32 UR12, UR9, 0x5, URZ ;  /* 0x00000005090c7899 */ /* 0x000fc4000800063f */
[----:B------:R-:W-:Y:S01]  /*00c0*/  USHF.L.U32 UR28, UR8, 0x5, URZ ;  /* 0x00000005081c7899 */ /* 0x000fe2000800063f */
[----:B------:R-:W-:-:S03]  /*00d0*/  ULDC UR13, c[0x0][0x230] ;  /* 0x00008c00000d7ab9 */ /* 0x000fc60000000800 */
[----:B------:R-:W-:Y:S02]  /*00e0*/  IMAD.U32 R79, RZ, RZ, UR12 ;  /* 0x0000000cff4f7e24 */ /* 0x000fe4000f8e00ff */
[----:B------:R-:W-:Y:S02]  /*00f0*/  IMAD.U32 R81, RZ, RZ, UR12 ;  /* 0x0000000cff517e24 */ /* 0x000fe4000f8e00ff */
[----:B------:R-:W-:Y:S02]  /*0100*/  IMAD.U32 R83, RZ, RZ, UR12 ;  /* 0x0000000cff537e24 */ /* 0x000fe4000f8e00ff */
[----:B------:R-:W-:Y:S02]  /*0110*/  IMAD.U32 R85, RZ, RZ, UR12 ;  /* 0x0000000cff557e24 */ /* 0x000fe4000f8e00ff */
[----:B-1----:R-:W-:Y:S02]  /*0120*/  VIADD R0, R153, 0x7f ;  /* 0x0000007f99007836 */ /* 0x002fe40000000000 */
[----:B------:R-:W-:-:S02]  /*0130*/  IMAD.U32 R87, RZ, RZ, UR12 ;  /* 0x0000000cff577e24 */ /* 0x000fc4000f8e00ff */
[----:B------:R-:W-:Y:S01]  /*0140*/  IMAD.U32 R177, RZ, RZ, UR12 ;  /* 0x0000000cffb17e24 */ /* 0x000fe2000f8e00ff */
[----:B------:R-:W-:Y:S01]  /*0150*/  SHF.R.S32.HI R3, RZ, 0x1f, R0 ;  /* 0x0000001fff037819 */ /* 0x000fe20000011400 */
[----:B------:R-:W-:Y:S01]  /*0160*/  IMAD.U32 R183, RZ, RZ, UR12 ;  /* 0x0000000cffb77e24 */ /* 0x000fe2000f8e00ff */
[----:B---3--:R-:W-:Y:S02]  /*0170*/  ULEA UR7, UR4, UR7, 0x18 ;  /* 0x0000000704077291 */ /* 0x008fe4000f8ec03f */
[----:B------:R-:W-:Y:S01]  /*0180*/  LEA.HI R3, R3, R0, RZ, 0x7 ;  /* 0x0000000003037211 */ /* 0x000fe200078f38ff */
[----:B------:R-:W-:Y:S01]  /*0190*/  IMAD.U32 R179, RZ, RZ, UR12 ;  /* 0x0000000cffb37e24 */ /* 0x000fe2000f8e00ff */
[----:B--2---:R-:W-:Y:S01]  /*01a0*/  IABS R8, R6 ;  /* 0x0000000600087213 */ /* 0x004fe20000000000 */
[----:B------:R-:W-:Y:S01]  /*01b0*/  IMAD.U32 R181, RZ, RZ, UR12 ;  /* 0x0000000cffb57e24 */ /* 0x000fe2000f8e00ff */
[----:B------:R-:W-:Y:S01]  /*01c0*/  SHF.R.S32.HI R3, RZ, 0x7, R3 ;  /* 0x00000007ff037819 */ /* 0x000fe20000011403 */
[----:B------:R-:W-:Y:S01]  /*01d0*/  IMAD.U32 R185, RZ, RZ, UR12 ;  /* 0x0000000cffb97e24 */ /* 0x000fe2000f8e00ff */
[----:B------:R-:W-:Y:S01]  /*01e0*/  UIADD3 UR4, UR13, -0x60, URZ ;  /* 0xffffffa00d047890 */ /* 0x000fe2000fffe03f */
[----:B------:R-:W-:-:S02]  /*01f0*/  IMAD.U32 R191, RZ, RZ, UR12 ;  /* 0x0000000cffbf7e24 */ /* 0x000fc4000f8e00ff */
[----:B------:R-:W-:Y:S02]  /*0200*/  IMAD.SHL.U32 R5, R3, 0x8, RZ ;  /* 0x0000000803057824 */ /* 0x000fe400078e00ff */
[----:B------:R-:W-:Y:S02]  /*0210*/  IMAD.U32 R193, RZ, RZ, UR12 ;  /* 0x0000000cffc17e24 */ /* 0x000fe4000f8e00ff */
[----:B------:R-:W-:Y:S01]  /*0220*/  IMAD.U32 R197, RZ, RZ, UR12 ;  /* 0x0000000cffc57e24 */ /* 0x000fe2000f8e00ff */
[-C--:B------:R-:W-:Y:S01]  /*0230*/  IABS R7, R5.reuse ;  /* 0x0000000500077213 */ /* 0x080fe20000000000 */
[----:B------:R-:W-:Y:S01]  /*0240*/  IMAD.U32 R195, RZ, RZ, UR12 ;  /* 0x0000000cffc37e24 */ /* 0x000fe2000f8e00ff */
[----:B------:R-:W-:Y:S01]  /*0250*/  IABS R10, R5 ;  /* 0x00000005000a7213 */ /* 0x000fe20000000000 */
[----:B------:R-:W-:Y:S01]  /*0260*/  IMAD.U32 R199, RZ, RZ, UR12 ;  /* 0x0000000cffc77e24 */ /* 0x000fe2000f8e00ff */
[----:B------:R-:W1:Y:S01]  /*0270*/  I2F.RP R0, R7 ;  /* 0x0000000700007306 */ /* 0x000e620000209400 */
[----:B------:R-:W-:-:S02]  /*0280*/  IMAD.U32 R201, RZ, RZ, UR12 ;  /* 0x0000000cffc97e24 */ /* 0x000fc4000f8e00ff */
[----:B------:R-:W-:Y:S02]  /*0290*/  IMAD.U32 R203, RZ, RZ, UR12 ;  /* 0x0000000cffcb7e24 */ /* 0x000fe4000f8e00ff */
[----:B------:R-:W-:Y:S02]  /*02a0*/  IMAD.U32 R187, RZ, RZ, UR12 ;  /* 0x0000000cffbb7e24 */ /* 0x000fe4000f8e00ff */
[----:B------:R-:W-:Y:S02]  /*02b0*/  IMAD.U32 R189, RZ, RZ, UR12 ;  /* 0x0000000cffbd7e24 */ /* 0x000fe4000f8e00ff */
[----:B------:R-:W-:Y:S02]  /*02c0*/  IMAD.U32 R205, RZ, RZ, UR12 ;  /* 0x0000000cffcd7e24 */ /* 0x000fe4000f8e00ff */
[----:B------:R-:W-:Y:S02]  /*02d0*/  IMAD.U32 R207, RZ, RZ, UR12 ;  /* 0x0000000cffcf7e24 */ /* 0x000fe4000f8e00ff */
[----:B------:R-:W-:Y:S01]  /*02e0*/  IMAD.U32 R215, RZ, RZ, UR12 ;  /* 0x0000000cffd77e24 */ /* 0x000fe2000f8e00ff */
[----:B-1----:R-:W1:Y:S01]  /*02f0*/  MUFU.RCP R0, R0 ;  /* 0x0000000000007308 */ /* 0x002e620000001000 */
[----:B------:R-:W-:-:S02]  /*0300*/  IMAD.U32 R213, RZ, RZ, UR12 ;  /* 0x0000000cffd57e24 */ /* 0x000fc4000f8e00ff */
[----:B------:R-:W-:Y:S02]  /*0310*/  IMAD.U32 R209, RZ, RZ, UR12 ;  /* 0x0000000cffd17e24 */ /* 0x000fe4000f8e00ff */
[----:B------:R-:W-:Y:S02]  /*0320*/  IMAD.U32 R211, RZ, RZ, UR12 ;  /* 0x0000000cffd37e24 */ /* 0x000fe4000f8e00ff */
[----:B------:R-:W-:Y:S02]  /*0330*/  IMAD.U32 R71, RZ, RZ, UR12 ;  /* 0x0000000cff477e24 */ /* 0x000fe4000f8e00ff */
[----:B------:R-:W-:Y:S02]  /*0340*/  IMAD.U32 R237, RZ, RZ, UR12 ;  /* 0x0000000cffed7e24 */ /* 0x000fe4000f8e00ff */
[----:B------:R-:W-:Y:S02]  /*0350*/  IMAD.U32 R77, RZ, RZ, UR28 ;  /* 0x0000001cff4d7e24 */ /* 0x000fe4000f8e00ff */
[----:B------:R-:W-:-:S02]  /*0360*/  IMAD.U32 R241, RZ, RZ, UR12 ;  /* 0x0000000cfff17e24 */ /* 0x000fc4000f8e00ff */
[----:B------:R-:W-:Y:S02]  /*0370*/  IMAD.U32 R239, RZ, RZ, UR12 ;  /* 0x0000000cffef7e24 */ /* 0x000fe4000f8e00ff */
[----:B-1----:R-:W-:Y:S02]  /*0380*/  VIADD R2, R0, 0xffffffe ;  /* 0x0ffffffe00027836 */ /* 0x002fe40000000000 */
[----:B------:R-:W-:Y:S02]  /*0390*/  IMAD.MOV R0, RZ, RZ, -R10 ;  /* 0x000000ffff007224 */ /* 0x000fe400078e0a0a */
[----:B------:R1:W2:Y:S01]  /*03a0*/  F2I.FTZ.U32.TRUNC.NTZ R3, R2 ;  /* 0x0000000200037305 */ /* 0x0002a2000021f000 */
[----:B------:R-:W-:Y:S02]  /*03b0*/  IMAD.U32 R243, RZ, RZ, UR12 ;  /* 0x0000000cfff37e24 */ /* 0x000fe4000f8e00ff */
[----:B-1----:R-:W-:Y:S02]  /*03c0*/  IMAD.MOV.U32 R2, RZ, RZ, RZ ;  /* 0x000000ffff027224 */ /* 0x002fe400078e00ff */
[----:B--2---:R-:W-:-:S04]  /*03d0*/  IMAD.MOV R4, RZ, RZ, -R3 ;  /* 0x000000ffff047224 */ /* 0x004fc800078e0a03 */
[----:B------:R-:W-:Y:S02]  /*03e0*/  IMAD R9, R4, R7, RZ ;  /* 0x0000000704097224 */ /* 0x000fe400078e02ff */
[----:B------:R-:W-:Y:S02]  /*03f0*/  IMAD.MOV.U32 R4, RZ, RZ, R8 ;  /* 0x000000ffff047224 */ /* 0x000fe400078e0008 */
[----:B------:R-:W-:-:S06]  /*0400*/  IMAD.HI.U32 R3, R3, R9, R2 ;  /* 0x0000000903037227 */ /* 0x000fcc00078e0002 */
[----:B------:R-:W-:-:S04]  /*0410*/  IMAD.HI.U32 R3, R3, R4, RZ ;  /* 0x0000000403037227 */ /* 0x000fc800078e00ff */
[----:B------:R-:W-:Y:S01]  /*0420*/  IMAD R0, R3, R0, R4 ;  /* 0x0000000003007224 */ /* 0x000fe200078e0204 */
[----:B------:R-:W-:-:S04]  /*0430*/  IABS R4, R153 ;  /* 0x0000009900047213 */ /* 0x000fc80000000000 */
[----:B------:R-:W-:Y:S01]  /*0440*/  ISETP.GT.U32.AND P1, PT, R7, R0, PT ;  /* 0x000000000700720c */ /* 0x000fe20003f24070 */
[----:B------:R-:W1:-:S12]  /*0450*/  I2F.RP R8, R4 ;  /* 0x0000000400087306 */ /* 0x000e580000209400 */
[----:B------:R-:W-:Y:S02]  /*0460*/  @!P1 IMAD.IADD R0, R0, 0x1, -R7 ;  /* 0x0000000100009824 */ /* 0x000fe400078e0a07 */
[----:B------:R-:W-:Y:S01]  /*0470*/  @!P1 VIADD R3, R3, 0x1 ;  /* 0x0000000103039836 */ /* 0x000fe20000000000 */
[----:B------:R-:W-:Y:S01]  /*0480*/  ISETP.NE.AND P1, PT, R5, RZ, PT ;  /* 0x000000ff0500720c */ /* 0x000fe20003f25270 */
[----:B-1----:R-:W1:Y:S01]  /*0490*/  MUFU.RCP R8, R8 ;  /* 0x0000000800087308 */ /* 0x002e620000001000 */
[----:B------:R-:W-:Y:S02]  /*04a0*/  ISETP.GE.U32.AND P0, PT, R0, R7, PT ;  /* 0x000000070000720c */ /* 0x000fe40003f06070 */
[----:B------:R-:W-:-:S04]  /*04b0*/  LOP3.LUT R0, R6, R5, RZ, 0x3c, !PT ;  /* 0x0000000506007212 */ /* 0x000fc800078e3cff */
[----:B------:R-:W-:Y:S01]  /*04c0*/  ISETP.GE.AND P2, PT, R0, RZ, PT ;  /* 0x000000ff0000720c */ /* 0x000fe20003f46270 */
[----:B------:R-:W-:-:S06]  /*04d0*/  VIADD R0, R152, 0x3f ;  /* 0x0000003f98007836 */ /* 0x000fcc0000000000 */
[----:B------:R-:W-:Y:S02]  /*04e0*/  @P0 VIADD R3, R3, 0x1 ;  /* 0x0000000103030836 */ /* 0x000fe40000000000 */
[----:B-1----:R-:W-:Y:S02]  /*04f0*/  VIADD R12, R8, 0xffffffe ;  /* 0x0ffffffe080c7836 */ /* 0x002fe40000000000 */
[----:B------:R-:W-:Y:S01]  /*0500*/  IMAD.MOV.U32 R2, RZ, RZ, R3 ;  /* 0x000000ffff027224 */ /* 0x000fe200078e0003 */
[----:B------:R-:W-:Y:S01]  /*0510*/  SHF.R.S32.HI R3, RZ, 0x1f, R0 ;  /* 0x0000001fff037819 */ /* 0x000fe20000011400 */
[----:B------:R1:W2:Y:S02]  /*0520*/  F2I.FTZ.U32.TRUNC.NTZ R13, R12 ;  /* 0x0000000c000d7305 */ /* 0x0002a4000021f000 */
[----:B------:R-:W-:Y:S01]  /*0530*/  @!P2 IMAD.MOV R2, RZ, RZ, -R2 ;  /* 0x000000ffff02a224 */ /* 0x000fe200078e0a02 */
[----:B------:R-:W-:Y:S02]  /*0540*/  @!P1 LOP3.LUT R2, RZ, R5, RZ, 0x33, !PT ;  /* 0x00000005ff029212 */ /* 0x000fe400078e33ff */
[----:B------:R-:W-:-:S03]  /*0550*/  LEA.HI R3, R3, R0, RZ, 0x6 ;  /* 0x0000000003037211 */ /* 0x000fc600078f30ff */
[----:B------:R-:W-:Y:S02]  /*0560*/  IMAD.SHL.U32 R16, R2, 0x8, RZ ;  /* 0x0000000802107824 */ /* 0x000fe400078e00ff */
[----:B------:R-:W-:Y:S02]  /*0570*/  IMAD.MOV R2, RZ, RZ, -R2 ;  /* 0x000000ffff027224 */ /* 0x000fe400078e0a02 */
[----:B-1----:R-:W-:Y:S01]  /*0580*/  IMAD.MOV.U32 R12, RZ, RZ, RZ ;  /* 0x000000ffff0c7224 */ /* 0x002fe200078e00ff */
[----:B------:R-:W-:Y:S01]  /*0590*/  LEA.HI.SX32 R3, R3, -R16, 0x1a ;  /* 0x8000001003037211 */ /* 0x000fe200078fd2ff */
[----:B------:R-:W-:Y:S01]  /*05a0*/  IMAD R19, R5, R2, R6 ;  /* 0x0000000205137224 */ /* 0x000fe200078e0206 */
[----:B------:R-:W-:Y:S01]  /*05b0*/  IABS R6, R152 ;  /* 0x0000009800067213 */ /* 0x000fe20000000000 */
[----:B------:R-:W-:Y:S01]  /*05c0*/  IMAD.MOV.U32 R2, RZ, RZ, RZ ;  /* 0x000000ffff027224 */ /* 0x000fe200078e00ff */
[----:B------:R-:W-:Y:S01]  /*05d0*/  VIMNMX R14, R3, 0x8, PT ;  /* 0x00000008030e7848 */ /* 0x000fe20003fe0100 */
[----:B--2---:R-:W-:-:S03]  /*05e0*/  IMAD.MOV R17, RZ, RZ, -R13 ;  /* 0x000000ffff117224 */ /* 0x004fc600078e0a0d */
[----:B------:R-:W-:Y:S01]  /*05f0*/  IABS R7, R14 ;  /* 0x0000000e00077213 */ /* 0x000fe20000000000 */
[----:B------:R-:W-:Y:S01]  /*0600*/  IMAD R17, R17, R4, RZ ;  /* 0x0000000411117224 */ /* 0x000fe200078e02ff */
[----:B------:R-:W-:Y:S02]  /*0610*/  IABS R9, R14 ;  /* 0x0000000e00097213 */ /* 0x000fe40000000000 */
[----:B------:R-:W1:Y:S01]  /*0620*/  I2F.RP R0, R7 ;  /* 0x0000000700007306 */ /* 0x000e620000209400 */
[----:B------:R-:W-:-:S07]  /*0630*/  IMAD.HI.U32 R12, R13, R17, R12 ;  /* 0x000000110d0c7227 */ /* 0x000fce00078e000c */
[----:B-1----:R-:W1:Y:S02]  /*0640*/  MUFU.RCP R0, R0 ;  /* 0x0000000000007308 */ /* 0x002e640000001000 */
[----:B-1----:R-:W-:Y:S01]  /*0650*/  VIADD R3, R0, 0xffffffe ;  /* 0x0ffffffe00037836 */ /* 0x002fe20000000000 */
[----:B------:R-:W-:-:S05]  /*0660*/  IABS R0, R19 ;  /* 0x0000001300007213 */ /* 0x000fca0000000000 */
[----:B------:R-:W1:Y:S02]  /*0670*/  F2I.FTZ.U32.TRUNC.NTZ R3, R3 ;  /* 0x0000000300037305 */ /* 0x000e64000021f000 */
[----:B-1----:R-:W-:-:S04]  /*0680*/  IMAD.MOV R10, RZ, RZ, -R3 ;  /* 0x000000ffff0a7224 */ /* 0x002fc800078e0a03 */
[----:B------:R-:W-:-:S04]  /*0690*/  IMAD R5, R10, R7, RZ ;  /* 0x000000070a057224 */ /* 0x000fc800078e02ff */
[----:B------:R-:W-:Y:S02]  /*06a0*/  IMAD.HI.U32 R2, R3, R5, R2 ;  /* 0x0000000503027227 */ /* 0x000fe400078e0002 */
[----:B------:R-:W1:Y:S02]  /*06b0*/  I2F.RP R5, R6 ;  /* 0x0000000600057306 */ /* 0x000e640000209400 */
[----:B------:R-:W-:Y:S02]  /*06c0*/  IMAD.MOV.U32 R3, RZ, RZ, R0 ;  /* 0x000000ffff037224 */ /* 0x000fe400078e0000 */
[----:B------:R-:W-:Y:S02]  /*06d0*/  IMAD.MOV R0, RZ, RZ, -R9 ;  /* 0x000000ffff007224 */ /* 0x000fe400078e0a09 */
[----:B------:R-:W-:Y:S01]  /*06e0*/  IMAD.HI.U32 R2, R2, R3, RZ ;  /* 0x0000000302027227 */ /* 0x000fe200078e00ff */
[----:B------:R-:W2:Y:S03]  /*06f0*/  S2R R9, SR_TID.X ;  /* 0x0000000000097919 */ /* 0x000ea60000002100 */
[----:B------:R-:W-:-:S05]  /*0700*/  IMAD R0, R2, R0, R3 ;  /* 0x0000000002007224 */ /* 0x000fca00078e0203 */
[----:B------:R-:W-:Y:S01]  /*0710*/  ISETP.GT.U32.AND P1, PT, R7, R0, PT ;  /* 0x000000000700720c */ /* 0x000fe20003f24070 */
[----:B-1----:R-:W1:-:S12]  /*0720*/  MUFU.RCP R5, R5 ;  /* 0x0000000500057308 */ /* 0x002e580000001000 */
[----:B------:R-:W-:Y:S02]  /*0730*/  @!P1 IMAD.IADD R0, R0, 0x1, -R7 ;  /* 0x0000000100009824 */ /* 0x000fe400078e0a07 */
[----:B------:R-:W-:Y:S01]  /*0740*/  @!P1 VIADD R2, R2, 0x1 ;  /* 0x0000000102029836 */ /* 0x000fe20000000000 */
[----:B------:R-:W-:Y:S02]  /*0750*/  ISETP.NE.AND P1, PT, R14, RZ, PT ;  /* 0x000000ff0e00720c */ /* 0x000fe40003f25270 */
[----:B------:R-:W-:Y:S01]  /*0760*/  ISETP.GE.U32.AND P0, PT, R0, R7, PT ;  /* 0x000000070000720c */ /* 0x000fe20003f06070 */
[----:B-1----:R-:W-:Y:S01]  /*0770*/  VIADD R5, R5, 0xffffffe ;  /* 0x0ffffffe05057836 */ /* 0x002fe20000000000 */
[----:B------:R-:W-:-:S03]  /*0780*/  LOP3.LUT R0, R19, R14, RZ, 0x3c, !PT ;  /* 0x0000000e13007212 */ /* 0x000fc600078e3cff */
[----:B------:R1:W3:Y:S01]  /*0790*/  F2I.FTZ.U32.TRUNC.NTZ R11, R5 ;  /* 0x00000005000b7305 */ /* 0x0002e2000021f000 */
[----:B------:R-:W-:Y:S01]  /*07a0*/  ISETP.GE.AND P2, PT, R0, RZ, PT ;  /* 0x000000ff0000720c */ /* 0x000fe20003f46270 */
[C---:B--2---:R-:W-:Y:S01]  /*07b0*/  IMAD.SHL.U32 R10, R9.reuse, 0x10, RZ ;  /* 0x00000010090a7824 */ /* 0x044fe200078e00ff */
[C---:B------:R-:W-:Y:S02]  /*07c0*/  LOP3.LUT R3, R9.reuse, 0x7f, RZ, 0xc0, !PT ;  /* 0x0000007f09037812 */ /* 0x040fe400078ec0ff */
[C---:B------:R-:W-:Y:S02]  /*07d0*/  LOP3.LUT R7, R9.reuse, 0x60, RZ, 0xc0, !PT ;  /* 0x0000006009077812 */ /* 0x040fe400078ec0ff */
[----:B------:R-:W-:Y:S01]  /*07e0*/  LOP3.LUT R8, R9, 0x3f, RZ, 0xc0, !PT ;  /* 0x0000003f09087812 */ /* 0x000fe200078ec0ff */
[----:B------:R-:W-:Y:S01]  /*07f0*/  @P0 VIADD R2, R2, 0x1 ;  /* 0x0000000102020836 */ /* 0x000fe20000000000 */
[----:B------:R-:W-:Y:S01]  /*0800*/  SHF.R.U32.HI R7, RZ, 0x1, R7 ;  /* 0x00000001ff077819 */ /* 0x000fe20000011607 */
[----:B------:R-:W-:Y:S01]  /*0810*/  IMAD.SHL.U32 R0, R3, 0x4, RZ ;  /* 0x0000000403007824 */ /* 0x000fe200078e00ff */
[----:B------:R-:W-:Y:S01]  /*0820*/  SHF.R.U32.HI R3, RZ, 0x5, R9 ;  /* 0x00000005ff037819 */ /* 0x000fe20000011609 */
[----:B------:R-:W-:-:S03]  /*0830*/  IMAD.MOV.U32 R18, RZ, RZ, R2 ;  /* 0x000000ffff127224 */ /* 0x000fc600078e0002 */
[----:B------:R-:W-:Y:S01]  /*0840*/  LOP3.LUT R0, R0, R7, RZ, 0x3c, !PT ;  /* 0x0000000700007212 */ /* 0x000fe200078e3cff */
[----:B------:R-:W-:Y:S01]  /*0850*/  @!P2 IMAD.MOV R18, RZ, RZ, -R18 ;  /* 0x000000ffff12a224 */ /* 0x000fe200078e0a12 */
[----:B------:R-:W-:Y:S02]  /*0860*/  @!P1 LOP3.LUT R18, RZ, R14, RZ, 0x33, !PT ;  /* 0x0000000eff129212 */ /* 0x000fe400078e33ff */
[----:B------:R-:W-:Y:S01]  /*0870*/  LOP3.LUT R7, R9, 0x40, RZ, 0xc0, !PT ;  /* 0x0000004009077812 */ /* 0x000fe200078ec0ff */
[----:B------:R-:W-:Y:S01]  /*0880*/  VIADD R219, R0, UR7 ;  /* 0x0000000700db7c36 */ /* 0x000fe20008000000 */
[----:B------:R-:W-:Y:S01]  /*0890*/  SGXT.U32 R3, R3, 0x2 ;  /* 0x000000020303781a */ /* 0x000fe20000000000 */
[----:B------:R-:W-:Y:S01]  /*08a0*/  IMAD.SHL.U32 R2, R18, 0x80, RZ ;  /* 0x0000008012027824 */ /* 0x000fe200078e00ff */
[----:B------:R-:W-:Y:S01]  /*08b0*/  SHF.R.U32.HI R15, RZ, 0x4, R7 ;  /* 0x00000004ff0f7819 */ /* 0x000fe20000011607 */
[----:B-1----:R-:W-:-:S03]  /*08c0*/  IMAD.MOV R5, RZ, RZ, -R18 ;  /* 0x000000ffff057224 */ /* 0x002fc600078e0a12 */
[----:B------:R-:W-:Y:S01]  /*08d0*/  LOP3.LUT R7, R2, R3, RZ, 0xfc, !PT ;  /* 0x0000000302077212 */ /* 0x000fe200078efcff */
[----:B------:R-:W-:Y:S01]  /*08e0*/  IMAD R5, R14, R5, R19 ;  /* 0x000000050e057224 */ /* 0x000fe200078e0213 */
[----:B------:R-:W-:Y:S01]  /*08f0*/  LOP3.LUT R3, R10, 0x70, RZ, 0xc0, !PT ;  /* 0x000000700a037812 */ /* 0x000fe200078ec0ff */
[----:B------:R-:W-:Y:S01]  /*0900*/  IMAD R10, R8, 0x80, R15 ;  /* 0x00000080080a7824 */ /* 0x000fe200078e020f */
[----:B------:R-:W-:Y:S01]  /*0910*/  LOP3.LUT R24, R7, 0x7c, RZ, 0xfc, !PT ;  /* 0x0000007c07187812 */ /* 0x000fe200078efcff */
[----:B---3--:R-:W-:Y:S01]  /*0920*/  IMAD.MOV R15, RZ, RZ, -R11 ;  /* 0x000000ffff0f7224 */ /* 0x008fe200078e0a0b */
[----:B------:R-:W-:Y:S01]  /*0930*/  IABS R17, R7 ;  /* 0x0000000700117213 */ /* 0x000fe20000000000 */
[----:B------:R-:W-:Y:S01]  /*0940*/  IMAD.IADD R3, R3, 0x1, R10 ;  /* 0x0000000103037824 */ /* 0x000fe200078e020a */
[----:B------:R-:W-:Y:S01]  /*0950*/  IABS R23, R24 ;  /* 0x0000001800177213 */ /* 0x000fe20000000000 */
[----:B------:R-:W-:Y:S01]  /*0960*/  IMAD R15, R15, R6, RZ ;  /* 0x000000060f0f7224 */ /* 0x000fe200078e02ff */
[C---:B------:R-:W-:Y:S01]  /*0970*/  LOP3.LUT R18, R7.reuse, 0x4, RZ, 0xfc, !PT ;  /* 0x0000000407127812 */ /* 0x040fe200078efcff */
[----:B------:R-:W-:Y:S01]  /*0980*/  IMAD.HI.U32 R13, R12, R17, RZ ;  /* 0x000000110c0d7227 */ /* 0x000fe200078e00ff */
[----:B------:R-:W-:-:S02]  /*0990*/  LOP3.LUT R20, R7, 0xc, RZ, 0xfc, !PT ;  /* 0x0000000c07147812 */ /* 0x000fc400078efcff */
[----:B------:R-:W-:Y:S01]  /*09a0*/  LOP3.LUT R22, R7, 0x10, RZ, 0xfc, !PT ;  /* 0x0000001007167812 */ /* 0x000fe200078efcff */
[----:B------:R-:W-:Y:S01]  /*09b0*/  IMAD.MOV.U32 R10, RZ, RZ, RZ ;  /* 0x000000ffff0a7224 */ /* 0x000fe200078e00ff */
[----:B------:R-:W-:Y:S01]  /*09c0*/  IABS R19, R20 ;  /* 0x0000001400137213 */ /* 0x000fe20000000000 */
[----:B------:R-:W-:Y:S01]  /*09d0*/  IMAD.HI.U32 R14, R12, R23, RZ ;  /* 0x000000170c0e7227 */ /* 0x000fe200078e00ff */
[----:B------:R-:W-:Y:S02]  /*09e0*/  ISETP.GE.AND P0, PT, R18, RZ, PT ;  /* 0x000000ff1200720c */ /* 0x000fe40003f06270 */
[----:B------:R-:W-:Y:S01]  /*09f0*/  IABS R21, R22 ;  /* 0x0000001600157213 */ /* 0x000fe20000000000 */
[----:B------:R-:W-:Y:S01]  /*0a00*/  IMAD.MOV R13, RZ, RZ, -R13 ;  /* 0x000000ffff0d7224 */ /* 0x000fe200078e0a0d */
[----:B------:R-:W-:Y:S01]  /*0a10*/  ISETP.GE.AND P3, PT, R24, RZ, PT ;  /* 0x000000ff1800720c */ /* 0x000fe20003f66270 */
[----:B------:R-:W-:Y:S01]  /*0a20*/  IMAD.HI.U32 R10, R11, R15, R10 ;  /* 0x0000000f0b0a7227 */ /* 0x000fe200078e000a */
[----:B------:R-:W-:-:S02]  /*0a30*/  IABS R15, R18 ;  /* 0x00000012000f7213 */ /* 0x000fc40000000000 */
[C---:B------:R-:W-:Y:S01]  /*0a40*/  LOP3.LUT R24, R7.reuse, 0x14, RZ, 0xfc, !PT ;  /* 0x0000001407187812 */ /* 0x040fe200078efcff */
[----:B------:R-:W-:Y:S01]  /*0a50*/  IMAD.MOV R14, RZ, RZ, -R14 ;  /* 0x000000ffff0e7224 */ /* 0x000fe200078e0a0e */
[C---:B------:R-:W-:Y:S01]  /*0a60*/  LOP3.LUT R26, R7.reuse, 0x1c, RZ, 0xfc, !PT ;  /* 0x0000001c071a7812 */ /* 0x040fe200078efcff */
[C---:B------:R-:W-:Y:S01]  /*0a70*/  IMAD R11, R4.reuse, R13, R17 ;  /* 0x0000000d040b7224 */ /* 0x040fe200078e0211 */
[C---:B------:R-:W-:Y:S01]  /*0a80*/  LOP3.LUT R28, R7.reuse, 0x70, RZ, 0xfc, !PT ;  /* 0x00000070071c7812 */ /* 0x040fe200078efcff */
[----:B------:R-:W-:Y:S01]  /*0a90*/  IMAD R23, R4, R14, R23 ;  /* 0x0000000e04177224 */ /* 0x000fe200078e0217 */
[----:B------:R-:W-:Y:S01]  /*0aa0*/  IABS R27, R26 ;  /* 0x0000001a001b7213 */ /* 0x000fe20000000000 */
[----:B------:R-:W-:Y:S01]  /*0ab0*/  IMAD.HI.U32 R13, R12, R15, RZ ;  /* 0x0000000f0c0d7227 */ /* 0x000fe200078e00ff */
[C---:B------:R-:W-:Y:S02]  /*0ac0*/  ISETP.GT.U32.AND P2, PT, R4.reuse, R11, PT ;  /* 0x0000000b0400720c */ /* 0x040fe40003f44070 */
[----:B------:R-:W-:Y:S01]  /*0ad0*/  ISETP.GT.U32.AND P4, PT, R4, R23, PT ;  /* 0x000000170400720c */ /* 0x000fe20003f84070 */
[----:B------:R-:W-:Y:S01]  /*0ae0*/  IMAD.IADD R5, R16, 0x1, R5 ;  /* 0x0000000110057824 */ /* 0x000fe200078e0205 */
[C---:B------:R-:W-:Y:S01]  /*0af0*/  LOP3.LUT R16, R7.reuse, 0x8, RZ, 0xfc, !PT ;  /* 0x0000000807107812 */ /* 0x040fe200078efcff */
[----:B------:R-:W-:Y:S01]  /*0b00*/  IMAD.MOV R13, RZ, RZ, -R13 ;  /* 0x000000ffff0d7224 */ /* 0x000fe200078e0a0d */
[----:B------:R-:W-:Y:S01]  /*0b10*/  LOP3.LUT R30, R7, 0x74, RZ, 0xfc, !PT ;  /* 0x00000074071e7812 */ /* 0x000fe200078efcff */
[----:B------:R-:W-:Y:S01]  /*0b20*/  IMAD R5, R5, 0x40, R8 ;  /* 0x0000004005057824 */ /* 0x000fe200078e0208 */
[----:B------:R-:W-:Y:S01]  /*0b30*/  IABS R17, R16 ;  /* 0x0000001000117213 */ /* 0x000fe20000000000 */
[----:B------:R-:W-:Y:S01]  /*0b40*/  IMAD R13, R4, R13, R15 ;  /* 0x0000000d040d7224 */ /* 0x000fe200078e020f */
[----:B------:R-:W-:Y:S01]  /*0b50*/  ISETP.GE.AND P1, PT, R16, RZ, PT ;  /* 0x000000ff1000720c */ /* 0x000fe20003f26270 */
[----:B------:R-:W-:Y:S01]  /*0b60*/  IMAD.HI.U32 R15, R12, R19, RZ ;  /* 0x000000130c0f7227 */ /* 0x000fe200078e00ff */
[----:B------:R-:W-:-:S02]  /*0b70*/  LOP3.LUT R8, R7, 0x48, RZ, 0xfc, !PT ;  /* 0x0000004807087812 */ /* 0x000fc400078efcff */
[----:B------:R-:W-:Y:S01]  /*0b80*/  IABS R63, R28 ;  /* 0x0000001c003f7213 */ /* 0x000fe20000000000 */
[--C-:B------:R-:W-:Y:S01]  /*0b90*/  @!P2 IMAD.IADD R11, R11, 0x1, -R4.reuse ;  /* 0x000000010b0ba824 */ /* 0x100fe200078e0a04 */
[----:B------:R-:W-:Y:S01]  /*0ba0*/  IABS R65, R30 ;  /* 0x0000001e00417213 */ /* 0x000fe20000000000 */
[----:B------:R-:W-:Y:S01]  /*0bb0*/  @!P4 IMAD.IADD R23, R23, 0x1, -R4 ;  /* 0x000000011717c824 */ /* 0x000fe200078e0a04 */
[----:B------:R-:W-:Y:S01]  /*0bc0*/  ISETP.GT.U32.AND P4, PT, R4, R13, PT ;  /* 0x0000000d0400720c */ /* 0x000fe20003f84070 */
[----:B------:R-:W-:Y:S01]  /*0bd0*/  IMAD.HI.U32 R14, R12, R17, RZ ;  /* 0x000000110c0e7227 */ /* 0x000fe200078e00ff */
[C---:B------:R-:W-:Y:S02]  /*0be0*/  ISETP.GT.U32.AND P6, PT, R4.reuse, R11, PT ;  /* 0x0000000b0400720c */ /* 0x040fe40003fc4070 */
[----:B------:R-:W-:Y:S01]  /*0bf0*/  ISETP.GT.U32.AND P5, PT, R4, R23, PT ;  /* 0x000000170400720c */ /* 0x000fe20003fa4070 */
[----:B------:R-:W-:Y:S02]  /*0c00*/  IMAD.MOV R14, RZ, RZ, -R14 ;  /* 0x000000ffff0e7224 */ /* 0x000fe400078e0a0e */
[----:B------:R-:W-:-:S02]  /*0c10*/  IMAD.MOV R18, RZ, RZ, -R15 ;  /* 0x000000ffff127224 */ /* 0x000fc400078e0a0f */
[C---:B------:R-:W-:Y:S01]  /*0c20*/  IMAD R15, R4.reuse, R14, R17 ;  /* 0x0000000e040f7224 */ /* 0x040fe200078e0211 */
[----:B------:R-:W-:Y:S01]  /*0c30*/  IABS R14, R24 ;  /* 0x00000018000e7213 */ /* 0x000fe20000000000 */
[----:B------:R-:W-:Y:S01]  /*0c40*/  IMAD R17, R4, R18, R19 ;  /* 0x0000001204117224 */ /* 0x000fe200078e0213 */
[----:B------:R-:W-:Y:S01]  /*0c50*/  LOP3.LUT R18, R7, 0x18, RZ, 0xfc, !PT ;  /* 0x0000001807127812 */ /* 0x000fe200078efcff */
[----:B------:R-:W-:Y:S01]  /*0c60*/  IMAD.HI.U32 R16, R12, R21, RZ ;  /* 0x000000150c107227 */ /* 0x000fe200078e00ff */
[C---:B------:R-:W-:Y:S02]  /*0c70*/  ISETP.GT.U32.AND P2, PT, R4.reuse, R15, PT ;  /* 0x0000000f0400720c */ /* 0x040fe40003f44070 */
[----:B------:R-:W-:Y:S01]  /*0c80*/  IABS R25, R18 ;  /* 0x0000001200197213 */ /* 0x000fe20000000000 */
[--C-:B------:R-:W-:Y:S01]  /*0c90*/  @!P6 IMAD.IADD R11, R11, 0x1, -R4.reuse ;  /* 0x000000010b0be824 */ /* 0x100fe200078e0a04 */
[----:B------:R-:W-:Y:S01]  /*0ca0*/  ISETP.GT.U32.AND P6, PT, R4, R17, PT ;  /* 0x000000110400720c */ /* 0x000fe20003fc4070 */
[----:B------:R-:W-:-:S02]  /*0cb0*/  @!P4 IMAD.IADD R13, R13, 0x1, -R4 ;  /* 0x000000010d0dc824 */ /* 0x000fc400078e0a04 */
[----:B------:R-:W-:Y:S02]  /*0cc0*/  IMAD.MOV R16, RZ, RZ, -R16 ;  /* 0x000000ffff107224 */ /* 0x000fe400078e0a10 */
[----:B------:R-:W-:Y:S01]  /*0cd0*/  @!P5 IMAD.IADD R23, R23, 0x1, -R4 ;  /* 0x000000011717d824 */ /* 0x000fe200078e0a04 */
[C---:B------:R-:W-:Y:S01]  /*0ce0*/  ISETP.GT.U32.AND P5, PT, R4.reuse, R13, PT ;  /* 0x0000000d0400720c */ /* 0x040fe20003fa4070 */
[C---:B------:R-:W-:Y:S02]  /*0cf0*/  IMAD R19, R4.reuse, R16, R21 ;  /* 0x0000001004137224 */ /* 0x040fe400078e0215 */
[----:B------:R-:W-:Y:S02]  /*0d00*/  IMAD.MOV.U32 R21, RZ, RZ, R14 ;  /* 0x000000ffff157224 */ /* 0x000fe400078e000e */
[----:B------:R-:W-:Y:S01]  /*0d10*/  @!P2 IMAD.IADD R15, R15, 0x1, -R4 ;  /* 0x000000010f0fa824 */ /* 0x000fe200078e0a04 */
[----:B------:R-:W-:Y:S01]  /*0d20*/  ISETP.GT.U32.AND P4, PT, R4, R19, PT ;  /* 0x000000130400720c */ /* 0x000fe20003f84070 */
[----:B------:R-:W-:Y:S01]  /*0d30*/  IMAD.HI.U32 R14, R12, R21, RZ ;  /* 0x000000150c0e7227 */ /* 0x000fe200078e00ff */
[----:B------:R-:W-:-:S02]  /*0d40*/  ISETP.GE.AND P2, PT, R20, RZ, PT ;  /* 0x000000ff1400720c */ /* 0x000fc40003f46270 */
[----:B------:R-:W-:Y:S01]  /*0d50*/  LOP3.LUT R20, R7, 0x2c, RZ, 0xfc, !PT ;  /* 0x0000002c07147812 */ /* 0x000fe200078efcff */
[----:B------:R-:W-:Y:S01]  /*0d60*/  @!P6 IMAD.IADD R17, R17, 0x1, -R4 ;  /* 0x000000011111e824 */ /* 0x000fe200078e0a04 */
[----:B------:R-:W-:Y:S01]  /*0d70*/  ISETP.GE.AND P6, PT, R7, RZ, PT ;  /* 0x000000ff0700720c */ /* 0x000fe20003fc6270 */
[----:B------:R-:W-:Y:S01]  /*0d80*/  IMAD.MOV R14, RZ, RZ, -R14 ;  /* 0x000000ffff0e7224 */ /* 0x000fe200078e0a0e */
[----:B------:R-:W-:Y:S01]  /*0d90*/  IABS R33, R20 ;  /* 0x0000001400217213 */ /* 0x000fe20000000000 */
[----:B------:R-:W-:Y:S01]  /*0da0*/  @!P5 IMAD.IADD R13, R13, 0x1, -R4 ;  /* 0x000000010d0dd824 */ /* 0x000fe200078e0a04 */
[C---:B------:R-:W-:Y:S01]  /*0db0*/  ISETP.GT.U32.AND P5, PT, R4.reuse, R17, PT ;  /* 0x000000110400720c */ /* 0x040fe20003fa4070 */
[----:B------:R-:W-:Y:S02]  /*0dc0*/  IMAD R21, R4, R14, R21 ;  /* 0x0000000e04157224 */ /* 0x000fe400078e0215 */
[----:B------:R-:W-:-:S04]  /*0dd0*/  IMAD.HI.U32 R14, R12, R25, RZ ;  /* 0x000000190c0e7227 */ /* 0x000fc800078e00ff */
[----:B------:R-:W-:Y:S02]  /*0de0*/  IMAD.MOV R16, RZ, RZ, -R14 ;  /* 0x000000ffff107224 */ /* 0x000fe400078e0a0e */
[----:B------:R-:W-:Y:S02]  /*0df0*/  IMAD.MOV.U32 R145, RZ, RZ, R13 ;  /* 0x000000ffff917224 */ /* 0x000fe400078e000d */
[C---:B------:R-:W-:Y:S01]  /*0e00*/  IMAD R13, R4.reuse, R16, R25 ;  /* 0x00000010040d7224 */ /* 0x040fe200078e0219 */
[----:B------:R-:W-:Y:S01]  /*0e10*/  LOP3.LUT R16, R7, 0x24, RZ, 0xfc, !PT ;  /* 0x0000002407107812 */ /* 0x000fe200078efcff */
[--C-:B------:R-:W-:Y:S02]  /*0e20*/  @!P5 IMAD.IADD R17, R17, 0x1, -R4.reuse ;  /* 0x000000011111d824 */ /* 0x100fe400078e0a04 */
[----:B------:R-:W-:Y:S01]  /*0e30*/  @!P4 IMAD.IADD R19, R19, 0x1, -R4 ;  /* 0x000000011313c824 */ /* 0x000fe200078e0a04 */
[C---:B------:R-:W-:Y:S01]  /*0e40*/  ISETP.GT.U32.AND P5, PT, R4.reuse, R13, PT ;  /* 0x0000000d0400720c */ /* 0x040fe20003fa4070 */
[----:B------:R-:W-:Y:S01]  /*0e50*/  @!P6 IMAD.MOV R11, RZ, RZ, -R11 ;  /* 0x000000ffff0be224 */ /* 0x000fe200078e0a0b */
[----:B------:R-:W-:Y:S01]  /*0e60*/  ISETP.GT.U32.AND P4, PT, R4, R15, PT ;  /* 0x0000000f0400720c */ /* 0x000fe20003f84070 */
[----:B------:R-:W-:Y:S01]  /*0e70*/  IMAD.HI.U32 R14, R12, R27, RZ ;  /* 0x0000001b0c0e7227 */ /* 0x000fe200078e00ff */
[----:B------:R-:W-:-:S02]  /*0e80*/  ISETP.GT.U32.AND P6, PT, R4, R21, PT ;  /* 0x000000150400720c */ /* 0x000fc40003fc4070 */
[----:B------:R-:W-:Y:S01]  /*0e90*/  IABS R29, R16 ;  /* 0x00000010001d7213 */ /* 0x000fe20000000000 */
[----:B------:R-:W-:Y:S02]  /*0ea0*/  IMAD.MOV R14, RZ, RZ, -R14 ;  /* 0x000000ffff0e7224 */ /* 0x000fe400078e0a0e */
[----:B------:R-:W-:Y:S02]  /*0eb0*/  @!P2 IMAD.MOV R17, RZ, RZ, -R17 ;  /* 0x000000ffff11a224 */ /* 0x000fe400078e0a11 */
[C---:B------:R-:W-:Y:S01]  /*0ec0*/  IMAD R25, R4.reuse, R14, R27 ;  /* 0x0000000e04197224 */ /* 0x040fe200078e021b */
[----:B------:R-:W-:Y:S01]  /*0ed0*/  LOP3.LUT R14, R7, 0x20, RZ, 0xfc, !PT ;  /* 0x00000020070e7812 */ /* 0x000fe200078efcff */
[--C-:B------:R-:W-:Y:S02]  /*0ee0*/  @!P5 IMAD.IADD R13, R13, 0x1, -R4.reuse ;  /* 0x000000010d0dd824 */ /* 0x100fe400078e0a04 */
[--C-:B------:R-:W-:Y:S01]  /*0ef0*/  @!P4 IMAD.IADD R15, R15, 0x1, -R4.reuse ;  /* 0x000000010f0fc824 */ /* 0x100fe200078e0a04 */
[----:B------:R-:W-:Y:S01]  /*0f00*/  IABS R27, R14 ;  /* 0x0000000e001b7213 */ /* 0x000fe20000000000 */
[----:B------:R-:W-:Y:S01]  /*0f10*/  @!P6 IMAD.IADD R21, R21, 0x1, -R4 ;  /* 0x000000011515e824 */ /* 0x000fe200078e0a04 */
[----:B------:R-:W-:Y:S01]  /*0f20*/  ISETP.GT.U32.AND P5, PT, R4, R13, PT ;  /* 0x0000000d0400720c */ /* 0x000fe20003fa4070 */
[----:B------:R-:W-:Y:S01]  /*0f30*/  @!P1 IMAD.MOV R15, RZ, RZ, -R15 ;  /* 0x000000ffff0f9224 */ /* 0x000fe200078e0a0f */
[----:B------:R-:W-:Y:S01]  /*0f40*/  ISETP.GE.AND P4, PT, R24, RZ, PT ;  /* 0x000000ff1800720c */ /* 0x000fe20003f86270 */
[----:B------:R-:W-:Y:S01]  /*0f50*/  IMAD.MOV.U32 R217, RZ, RZ, R23 ;  /* 0x000000ffffd97224 */ /* 0x000fe200078e0017 */
[----:B------:R-:W-:Y:S01]  /*0f60*/  ISETP.GT.U32.AND P1, PT, R4, R21, PT ;  /* 0x000000150400720c */ /* 0x000fe20003f24070 */
[----:B------:R-:W-:Y:S01]  /*0f70*/  @!P0 IMAD.MOV R145, RZ, RZ, -R145 ;  /* 0x000000ffff918224 */ /* 0x000fe200078e0a91 */
[----:B------:R-:W-:Y:S01]  /*0f80*/  ISETP.GE.AND P2, PT, R14, RZ, PT ;  /* 0x000000ff0e00720c */ /* 0x000fe20003f46270 */
[----:B------:R-:W-:Y:S01]  /*0f90*/  IMAD.HI.U32 R14, R12, R27, RZ ;  /* 0x0000001b0c0e7227 */ /* 0x000fe200078e00ff */
[----:B------:R-:W-:-:S02]  /*0fa0*/  ISETP.GE.AND P0, PT, R22, RZ, PT ;  /* 0x000000ff1600720c */ /* 0x000fc40003f06270 */
[----:B------:R-:W-:Y:S01]  /*0fb0*/  ISETP.GE.AND P6, PT, R26, RZ, PT ;  /* 0x000000ff1a00720c */ /* 0x000fe20003fc6270 */
[----:B------:R-:W-:Y:S01]  /*0fc0*/  IMAD.MOV R14, RZ, RZ, -R14 ;  /* 0x000000ffff0e7224 */ /* 0x000fe200078e0a0e */
[----:B------:R-:W-:Y:S01]  /*0fd0*/  LOP3.LUT R22, R7, 0x30, RZ, 0xfc, !PT ;  /* 0x0000003007167812 */ /* 0x000fe200078efcff */
[--C-:B------:R-:W-:Y:S01]  /*0fe0*/  @!P5 IMAD.IADD R13, R13, 0x1, -R4.reuse ;  /* 0x000000010d0dd824 */ /* 0x100fe200078e0a04 */
[C---:B------:R-:W-:Y:S01]  /*0ff0*/  ISETP.GT.U32.AND P5, PT, R4.reuse, R25, PT ;  /* 0x000000190400720c */ /* 0x040fe20003fa4070 */
[C---:B------:R-:W-:Y:S01]  /*1000*/  IMAD R27, R4.reuse, R14, R27 ;  /* 0x0000000e041b7224 */ /* 0x040fe200078e021b */
[----:B------:R-:W-:Y:S01]  /*1010*/  IABS R35, R22 ;  /* 0x0000001600237213 */ /* 0x000fe20000000000 */
[----:B------:R-:W-:Y:S01]  /*1020*/  @!P1 IMAD.IADD R21, R21, 0x1, -R4 ;  /* 0x0000000115159824 */ /* 0x000fe200078e0a04 */
[C---:B------:R-:W-:Y:S01]  /*1030*/  LOP3.LUT R24, R7.reuse, 0x34, RZ, 0xfc, !PT ;  /* 0x0000003407187812 */ /* 0x040fe200078efcff */
[----:B------:R-:W-:Y:S01]  /*1040*/  @!P3 IMAD.MOV R217, RZ, RZ, -R217 ;  /* 0x000000ffffd9b224 */ /* 0x000fe200078e0ad9 */
[----:B------:R-:W-:Y:S01]  /*1050*/  ISETP.GT.U32.AND P3, PT, R4, R19, PT ;  /* 0x000000130400720c */ /* 0x000fe20003f64070 */
[----:B------:R-:W-:Y:S01]  /*1060*/  IMAD.MOV.U32 R149, RZ, RZ, R21 ;  /* 0x000000ffff957224 */ /* 0x000fe200078e0015 */
[----:B------:R-:W-:Y:S01]  /*1070*/  LOP3.LUT R26, R7, 0x38, RZ, 0xfc, !PT ;  /* 0x00000038071a7812 */ /* 0x000fe200078efcff */
[----:B------:R-:W-:-:S03]  /*1080*/  IMAD.HI.U32 R14, R12, R33, RZ ;  /* 0x000000210c0e7227 */ /* 0x000fc600078e00ff */
[----:B------:R-:W-:Y:S01]  /*1090*/  IABS R37, R26 ;  /* 0x0000001a00257213 */ /* 0x000fe20000000000 */
[----:B------:R-:W-:Y:S02]  /*10a0*/  @!P5 IMAD.IADD R25, R25, 0x1, -R4 ;  /* 0x000000011919d824 */ /* 0x000fe400078e0a04 */
[----:B------:R-:W-:Y:S01]  /*10b0*/  @!P4 IMAD.MOV R149, RZ, RZ, -R149 ;  /* 0x000000ffff95c224 */ /* 0x000fe200078e0a95 */
[C---:B------:R-:W-:Y:S01]  /*10c0*/  ISETP.GT.U32.AND P4, PT, R4.reuse, R27, PT ;  /* 0x0000001b0400720c */ /* 0x040fe20003f84070 */
[----:B------:R-:W-:Y:S01]  /*10d0*/  IMAD.MOV R14, RZ, RZ, -R14 ;  /* 0x000000ffff0e7224 */ /* 0x000fe200078e0a0e */
[----:B------:R-:W-:Y:S01]  /*10e0*/  ISETP.GT.U32.AND P5, PT, R4, R25, PT ;  /* 0x000000190400720c */ /* 0x000fe20003fa4070 */
[----:B------:R-:W-:Y:S01]  /*10f0*/  @!P3 IMAD.IADD R19, R19, 0x1, -R4 ;  /* 0x000000011313b824 */ /* 0x000fe200078e0a04 */
[----:B------:R-:W-:Y:S01]  /*1100*/  ISETP.GE.AND P3, PT, R18, RZ, PT ;  /* 0x000000ff1200720c */ /* 0x000fe20003f66270 */
[----:B------:R-:W-:Y:S01]  /*1110*/  IMAD.MOV.U32 R23, RZ, RZ, R13 ;  /* 0x000000ffff177224 */ /* 0x000fe200078e000d */
[----:B------:R-:W-:Y:S01]  /*1120*/  LOP3.LUT R18, R7, 0x28, RZ, 0xfc, !PT ;  /* 0x0000002807127812 */ /* 0x000fe200078efcff */
[----:B------:R-:W-:-:S02]  /*1130*/  IMAD R13, R4, R14, R33 ;  /* 0x0000000e040d7224 */ /* 0x000fc400078e0221 */
[----:B------:R-:W-:Y:S01]  /*1140*/  @!P0 IMAD.MOV R19, RZ, RZ, -R19 ;  /* 0x000000ffff138224 */ /* 0x000fe200078e0a13 */
[----:B------:R-:W-:Y:S01]  /*1150*/  ISETP.GE.AND P0, PT, R16, RZ, PT ;  /* 0x000000ff1000720c */ /* 0x000fe20003f06270 */
[----:B------:R-:W-:Y:S01]  /*1160*/  IMAD.HI.U32 R16, R12, R29, RZ ;  /* 0x0000001d0c107227 */ /* 0x000fe200078e00ff */
[----:B------:R-:W-:Y:S02]  /*1170*/  IABS R31, R18 ;  /* 0x00000012001f7213 */ /* 0x000fe40000000000 */
[----:B------:R-:W-:Y:S01]  /*1180*/  ISETP.GE.AND P1, PT, R18, RZ, PT ;  /* 0x000000ff1200720c */ /* 0x000fe20003f26270 */
[--C-:B------:R-:W-:Y:S02]  /*1190*/  @!P5 IMAD.IADD R25, R25, 0x1, -R4.reuse ;  /* 0x000000011919d824 */ /* 0x100fe400078e0a04 */
[----:B------:R-:W-:Y:S02]  /*11a0*/  @!P4 IMAD.IADD R27, R27, 0x1, -R4 ;  /* 0x000000011b1bc824 */ /* 0x000fe400078e0a04 */
[----:B------:R-:W-:Y:S01]  /*11b0*/  @!P6 IMAD.MOV R25, RZ, RZ, -R25 ;  /* 0x000000ffff19e224 */ /* 0x000fe200078e0a19 */
[----:B------:R-:W-:Y:S01]  /*11c0*/  ISETP.GT.U32.AND P6, PT, R4, R13, PT ;  /* 0x0000000d0400720c */ /* 0x000fe20003fc4070 */
[----:B------:R-:W-:Y:S01]  /*11d0*/  IMAD.HI.U32 R18, R12, R31, RZ ;  /* 0x0000001f0c127227 */ /* 0x000fe200078e00ff */
[----:B------:R-:W-:-:S03]  /*11e0*/  ISETP.GT.U32.AND P4, PT, R4, R27, PT ;  /* 0x0000001b0400720c */ /* 0x000fc60003f84070 */
[----:B------:R-:W-:Y:S02]  /*11f0*/  IMAD.MOV R16, RZ, RZ, -R16 ;  /* 0x000000ffff107224 */ /* 0x000fe400078e0a10 */
[----:B------:R-:W-:Y:S02]  /*1200*/  IMAD.MOV R18, RZ, RZ, -R18 ;  /* 0x000000ffff127224 */ /* 0x000fe400078e0a12 */
[----:B------:R-:W-:Y:S02]  /*1210*/  IMAD R29, R4, R16, R29 ;  /* 0x00000010041d7224 */ /* 0x000fe400078e021d */
[----:B------:R-:W-:-:S04]  /*1220*/  IMAD.HI.U32 R16, R12, R35, RZ ;  /* 0x000000230c107227 */ /* 0x000fc800078e00ff */
[C---:B------:R-:W-:Y:S01]  /*1230*/  IMAD R31, R4.reuse, R18, R31 ;  /* 0x00000012041f7224 */ /* 0x040fe200078e021f */
[----:B------:R-:W-:Y:S01]  /*1240*/  IABS R18, R24 ;  /* 0x0000001800127213 */ /* 0x000fe20000000000 */
[----:B------:R-:W-:Y:S02]  /*1250*/  IMAD.MOV R16, RZ, RZ, -R16 ;  /* 0x000000ffff107224 */ /* 0x000fe400078e0a10 */
[--C-:B------:R-:W-:Y:S01]  /*1260*/  @!P4 IMAD.IADD R27, R27, 0x1, -R4.reuse ;  /* 0x000000011b1bc824 */ /* 0x100fe200078e0a04 */
[----:B------:R-:W-:Y:S01]  /*1270*/  ISETP.GT.U32.AND P5, PT, R4, R31, PT ;  /* 0x0000001f0400720c */ /* 0x000fe20003fa4070 */
[----:B------:R-:W-:Y:S01]  /*1280*/  @!P6 IMAD.IADD R13, R13, 0x1, -R4 ;  /* 0x000000010d0de824 */ /* 0x000fe200078e0a04 */
[----:B------:R-:W-:Y:S01]  /*1290*/  ISETP.GE.AND P6, PT, R20, RZ, PT ;  /* 0x000000ff1400720c */ /* 0x000fe20003fc6270 */
[C---:B------:R-:W-:Y:S01]  /*12a0*/  IMAD R21, R4.reuse, R16, R35 ;  /* 0x0000001004157224 */ /* 0x040fe200078e0223 */
[C---:B------:R-:W-:Y:S01]  /*12b0*/  LOP3.LUT R20, R7.reuse, 0x58, RZ, 0xfc, !PT ;  /* 0x0000005807147812 */ /* 0x040fe200078efcff */
[----:B------:R-:W-:Y:S01]  /*12c0*/  IMAD.MOV.U32 R35, RZ, RZ, R18 ;  /* 0x000000ffff237224 */ /* 0x000fe200078e0012 */
[----:B------:R-:W-:Y:S01]  /*12d0*/  LOP3.LUT R18, R7, 0x3c, RZ, 0xfc, !PT ;  /* 0x0000003c07127812 */ /* 0x000fe200078efcff */
[----:B------:R-:W-:Y:S01]  /*12e0*/  @!P2 IMAD.MOV R27, RZ, RZ, -R27 ;  /* 0x000000ffff1ba224 */ /* 0x000fe200078e0a1b */
[C---:B------:R-:W-:Y:S01]  /*12f0*/  ISETP.GT.U32.AND P2, PT, R4.reuse, R13, PT ;  /* 0x0000000d0400720c */ /* 0x040fe20003f44070 */
[----:B------:R-:W-:Y:S01]  /*1300*/  @!P3 IMAD.MOV R23, RZ, RZ, -R23 ;  /* 0x000000ffff17b224 */ /* 0x000fe200078e0a17 */
[----:B------:R-:W-:Y:S01]  /*1310*/  ISETP.GT.U32.AND P3, PT, R4, R29, PT ;  /* 0x0000001d0400720c */ /* 0x000fe20003f64070 */
[----:B------:R-:W-:Y:S01]  /*1320*/  IMAD.HI.U32 R14, R12, R35, RZ ;  /* 0x000000230c0e7227 */ /* 0x000fe200078e00ff */
[----:B------:R-:W-:-:S02]  /*1330*/  IABS R39, R18 ;  /* 0x0000001200277213 */ /* 0x000fc40000000000 */
[----:B------:R-:W-:Y:S01]  /*1340*/  ISETP.GT.U32.AND P4, PT, R4, R21, PT ;  /* 0x000000150400720c */ /* 0x000fe20003f84070 */
[----:B------:R-:W-:Y:S01]  /*1350*/  IMAD.MOV R14, RZ, RZ, -R14 ;  /* 0x000000ffff0e7224 */ /* 0x000fe200078e0a0e */
[----:B------:R-:W-:Y:S01]  /*1360*/  IABS R51, R20 ;  /* 0x0000001400337213 */ /* 0x000fe20000000000 */
[----:B------:R-:W-:-:S04]  /*1370*/  IMAD.HI.U32 R16, R12, R39, RZ ;  /* 0x000000270c107227 */ /* 0x000fc800078e00ff */
[----:B------:R-:W-:Y:S02]  /*1380*/  IMAD.MOV R16, RZ, RZ, -R16 ;  /* 0x000000ffff107224 */ /* 0x000fe400078e0a10 */
[--C-:B------:R-:W-:Y:S02]  /*1390*/  @!P2 IMAD.IADD R13, R13, 0x1, -R4.reuse ;  /* 0x000000010d0da824 */ /* 0x100fe400078e0a04 */
[----:B------:R-:W-:Y:S02]  /*13a0*/  @!P3 IMAD.IADD R29, R29, 0x1, -R4 ;  /* 0x000000011d1db824 */ /* 0x000fe400078e0a04 */
[C---:B------:R-:W-:Y:S01]  /*13b0*/  IMAD R39, R4.reuse, R16, R39 ;  /* 0x0000001004277224 */ /* 0x040fe200078e0227 */
[----:B------:R-:W-:Y:S01]  /*13c0*/  LOP3.LUT R16, R7, 0x44, RZ, 0xfc, !PT ;  /* 0x0000004407107812 */ /* 0x000fe200078efcff */
[----:B------:R-:W-:Y:S01]  /*13d0*/  IMAD.MOV.U32 R157, RZ, RZ, R13 ;  /* 0x000000ffff9d7224 */ /* 0x000fe200078e000d */
[C---:B------:R-:W-:Y:S01]  /*13e0*/  ISETP.GT.U32.AND P3, PT, R4.reuse, R29, PT ;  /* 0x0000001d0400720c */ /* 0x040fe20003f64070 */
[C---:B------:R-:W-:Y:S01]  /*13f0*/  IMAD R35, R4.reuse, R14, R35 ;  /* 0x0000000e04237224 */ /* 0x040fe200078e0223 */
[----:B------:R-:W-:Y:S01]  /*1400*/  IABS R43, R16 ;  /* 0x00000010002b7213 */ /* 0x000fe20000000000 */
[----:B------:R-:W-:Y:S01]  /*1410*/  @!P6 IMAD.MOV R157, RZ, RZ, -R157 ;  /* 0x000000ffff9de224 */ /* 0x000fe200078e0a9d */
[----:B------:R-:W-:Y:S01]  /*1420*/  ISETP.GT.U32.AND P6, PT, R4, R39, PT ;  /* 0x000000270400720c */ /* 0x000fe20003fc4070 */
[----:B------:R-:W-:-:S04]  /*1430*/  IMAD.HI.U32 R14, R12, R37, RZ ;  /* 0x000000250c0e7227 */ /* 0x000fc800078e00ff */
[----:B------:R-:W-:Y:S02]  /*1440*/  IMAD.MOV R14, RZ, RZ, -R14 ;  /* 0x000000ffff0e7224 */ /* 0x000fe400078e0a0e */
[--C-:B------:R-:W-:Y:S01]  /*1450*/  @!P4 IMAD.IADD R21, R21, 0x1, -R4.reuse ;  /* 0x000000011515c824 */ /* 0x100fe200078e0a04 */
[----:B------:R-:W-:Y:S01]  /*1460*/  ISETP.GE.AND P4, PT, R24, RZ, PT ;  /* 0x000000ff1800720c */ /* 0x000fe20003f86270 */
[C---:B------:R-:W-:Y:S01]  /*1470*/  IMAD R37, R4.reuse, R14, R37 ;  /* 0x0000000e04257224 */ /* 0x040fe200078e0225 */
[----:B------:R-:W-:Y:S01]  /*1480*/  LOP3.LUT R14, R7, 0x40, RZ, 0xfc, !PT ;  /* 0x00000040070e7812 */ /* 0x000fe200078efcff */
[--C-:B------:R-:W-:Y:S01]  /*1490*/  @!P3 IMAD.IADD R29, R29, 0x1, -R4.reuse ;  /* 0x000000011d1db824 */ /* 0x100fe200078e0a04 */
[C---:B------:R-:W-:Y:S01]  /*14a0*/  ISETP.GT.U32.AND P3, PT, R4.reuse, R35, PT ;  /* 0x000000230400720c */ /* 0x040fe20003f64070 */
[--C-:B------:R-:W-:Y:S01]  /*14b0*/  @!P6 IMAD.IADD R39, R39, 0x1, -R4.reuse ;  /* 0x000000012727e824 */ /* 0x100fe200078e0a04 */
[----:B------:R-:W-:Y:S01]  /*14c0*/  IABS R41, R14 ;  /* 0x0000000e00297213 */ /* 0x000fe20000000000 */
[----:B------:R-:W-:Y:S01]  /*14d0*/  @!P0 IMAD.MOV R29, RZ, RZ, -R29 ;  /* 0x000000ffff1d8224 */ /* 0x000fe200078e0a1d */
[C---:B------:R-:W-:Y:S01]  /*14e0*/  ISETP.GT.U32.AND P2, PT, R4.reuse, R37, PT ;  /* 0x000000250400720c */ /* 0x040fe20003f44070 */
[----:B------:R-:W-:Y:S01]  /*14f0*/  @!P5 IMAD.IADD R31, R31, 0x1, -R4 ;  /* 0x000000011f1fd824 */ /* 0x000fe200078e0a04 */
[----:B------:R-:W-:Y:S01]  /*1500*/  ISETP.GT.U32.AND P6, PT, R4, R39, PT ;  /* 0x000000270400720c */ /* 0x000fe20003fc4070 */
[----:B------:R-:W-:Y:S01]  /*1510*/  IMAD.HI.U32 R13, R12, R41, RZ ;  /* 0x000000290c0d7227 */ /* 0x000fe200078e00ff */
[----:B------:R-:W-:-:S02]  /*1520*/  LOP3.LUT R24, R7, 0x68, RZ, 0xfc, !PT ;  /* 0x0000006807187812 */ /* 0x000fc400078efcff */
[C---:B------:R-:W-:Y:S01]  /*1530*/  ISETP.GT.U32.AND P5, PT, R4.reuse, R31, PT ;  /* 0x0000001f0400720c */ /* 0x040fe20003fa4070 */
[----:B------:R-:W-:Y:S01]  /*1540*/  IMAD.MOV R13, RZ, RZ, -R13 ;  /* 0x000000ffff0d7224 */ /* 0x000fe200078e0a0d */
[----:B------:R-:W-:Y:S01]  /*1550*/  IABS R59, R24 ;  /* 0x00000018003b7213 */ /* 0x000fe20000000000 */
[--C-:B------:R-:W-:Y:S01]  /*1560*/  @!P3 IMAD.IADD R35, R35, 0x1, -R4.reuse ;  /* 0x000000012323b824 */ /* 0x100fe200078e0a04 */
[C---:B------:R-:W-:Y:S01]  /*1570*/  ISETP.GT.U32.AND P3, PT, R4.reuse, R21, PT ;  /* 0x000000150400720c */ /* 0x040fe20003f64070 */
[C---:B------:R-:W-:Y:S02]  /*1580*/  IMAD R13, R4.reuse, R13, R41 ;  /* 0x0000000d040d7224 */ /* 0x040fe400078e0229 */
[--C-:B------:R-:W-:Y:S01]  /*1590*/  @!P2 IMAD.IADD R37, R37, 0x1, -R4.reuse ;  /* 0x000000012525a824 */ /* 0x100fe200078e0a04 */
[C---:B------:R-:W-:Y:S01]  /*15a0*/  ISETP.GT.U32.AND P0, PT, R4.reuse, R35, PT ;  /* 0x000000230400720c */ /* 0x040fe20003f04070 */
[--C-:B------:R-:W-:Y:S01]  /*15b0*/  @!P6 IMAD.IADD R39, R39, 0x1, -R4.reuse ;  /* 0x000000012727e824 */ /* 0x100fe200078e0a04 */
[----:B------:R-:W-:Y:S01]  /*15c0*/  ISETP.GT.U32.AND P6, PT, R4, R13, PT ;  /* 0x0000000d0400720c */ /* 0x000fe20003fc4070 */
[----:B------:R-:W-:Y:S01]  /*15d0*/  VIADD R235, R3, UR7 ;  /* 0x0000000703eb7c36 */ /* 0x000fe20008000000 */
[----:B------:R-:W-:Y:S01]  /*15e0*/  ISETP.GE.AND P2, PT, R16, RZ, PT ;  /* 0x000000ff1000720c */ /* 0x000fe20003f46270 */
[----:B------:R-:W-:Y:S01]  /*15f0*/  @!P5 IMAD.IADD R31, R31, 0x1, -R4 ;  /* 0x000000011f1fd824 */ /* 0x000fe200078e0a04 */
[----:B------:R-:W-:-:S02]  /*1600*/  ISETP.GE.AND P5, PT, R22, RZ, PT ;  /* 0x000000ff1600720c */ /* 0x000fc40003fa6270 */
[----:B------:R-:W-:Y:S01]  /*1610*/  LOP3.LUT R16, R7, 0x50, RZ, 0xfc, !PT ;  /* 0x0000005007107812 */ /* 0x000fe200078efcff */
[--C-:B------:R-:W-:Y:S01]  /*1620*/  @!P3 IMAD.IADD R21, R21, 0x1, -R4.reuse ;  /* 0x000000011515b824 */ /* 0x100fe200078e0a04 */
[----:B------:R-:W-:Y:S01]  /*1630*/  ISETP.GE.AND P3, PT, R18, RZ, PT ;  /* 0x000000ff1200720c */ /* 0x000fe20003f66270 */
[----:B------:R-:W-:Y:S01]  /*1640*/  @!P1 IMAD.MOV R31, RZ, RZ, -R31 ;  /* 0x000000ffff1f9224 */ /* 0x000fe200078e0a1f */
[----:B------:R-:W-:Y:S01]  /*1650*/  ISETP.GE.AND P1, PT, R26, RZ, PT ;  /* 0x000000ff1a00720c */ /* 0x000fe20003f26270 */
[--C-:B------:R-:W-:Y:S01]  /*1660*/  @!P0 IMAD.IADD R35, R35, 0x1, -R4.reuse ;  /* 0x0000000123238824 */ /* 0x100fe200078e0a04 */
[----:B------:R-:W-:Y:S01]  /*1670*/  ISETP.GE.AND P0, PT, R14, RZ, PT ;  /* 0x000000ff0e00720c */ /* 0x000fe20003f06270 */
[----:B------:R-:W-:Y:S01]  /*1680*/  IMAD.HI.U32 R14, R12, R43, RZ ;  /* 0x0000002b0c0e7227 */ /* 0x000fe200078e00ff */
[----:B------:R-:W-:Y:S02]  /*1690*/  LOP3.LUT R18, R7, 0x54, RZ, 0xfc, !PT ;  /* 0x0000005407127812 */ /* 0x000fe400078efcff */
[----:B------:R-:W-:Y:S01]  /*16a0*/  IABS R47, R16 ;  /* 0x00000010002f7213 */ /* 0x000fe20000000000 */
[----:B------:R-:W-:Y:S01]  /*16b0*/  @!P6 IMAD.IADD R13, R13, 0x1, -R4 ;  /* 0x000000010d0de824 */ /* 0x000fe200078e0a04 */
[----:B------:R-:W-:Y:S01]  /*16c0*/  IABS R49, R18 ;  /* 0x0000001200317213 */ /* 0x000fe20000000000 */
[----:B------:R-:W-:Y:S01]  /*16d0*/  IMAD.MOV R14, RZ, RZ, -R14 ;  /* 0x000000ffff0e7224 */ /* 0x000fe200078e0a0e */
[C---:B------:R-:W-:Y:S01]  /*16e0*/  LOP3.LUT R22, R7.reuse, 0x64, RZ, 0xfc, !PT ;  /* 0x0000006407167812 */ /* 0x040fe200078efcff */
[----:B------:R-:W-:Y:S01]  /*16f0*/  IMAD.MOV.U32 R33, RZ, RZ, R21 ;  /* 0x000000ffff217224 */ /* 0x000fe200078e0015 */
[C---:B------:R-:W-:Y:S01]  /*1700*/  ISETP.GT.U32.AND P6, PT, R4.reuse, R13, PT ;  /* 0x0000000d0400720c */ /* 0x040fe20003fc4070 */
[----:B------:R-:W-:Y:S01]  /*1710*/  IMAD R21, R4, R14, R43 ;  /* 0x0000000e04157224 */ /* 0x000fe200078e022b */
[----:B------:R-:W-:Y:S01]  /*1720*/  IABS R43, R8 ;  /* 0x00000008002b7213 */ /* 0x000fe20000000000 */
[----:B------:R-:W-:Y:S01]  /*1730*/  @!P4 IMAD.MOV R35, RZ, RZ, -R35 ;  /* 0x000000ffff23c224 */ /* 0x000fe200078e0a23 */
[----:B------:R-:W-:Y:S01]  /*1740*/  ISETP.GE.AND P4, PT, R8, RZ, PT ;  /* 0x000000ff0800720c */ /* 0x000fe20003f86270 */
[----:B------:R-:W-:Y:S01]  /*1750*/  @!P5 IMAD.MOV R33, RZ, RZ, -R33 ;  /* 0x000000ffff21d224 */ /* 0x000fe200078e0a21 */
[----:B------:R-:W-:Y:S01]  /*1760*/  ISETP.GT.U32.AND P5, PT, R4, R37, PT ;  /* 0x000000250400720c */ /* 0x000fe20003fa4070 */
[----:B------:R-:W-:Y:S01]  /*1770*/  IMAD.HI.U32 R8, R12, R43, RZ ;  /* 0x0000002b0c087227 */ /* 0x000fe200078e00ff */
[----:B------:R-:W-:-:S02]  /*1780*/  LOP3.LUT R14, R7, 0x4c, RZ, 0xfc, !PT ;  /* 0x0000004c070e7812 */ /* 0x000fc400078efcff */
[----:B------:R-:W-:Y:S01]  /*1790*/  IABS R57, R22 ;  /* 0x0000001600397213 */ /* 0x000fe20000000000 */
[----:B------:R-:W-:Y:S01]  /*17a0*/  IMAD.MOV R8, RZ, RZ, -R8 ;  /* 0x000000ffff087224 */ /* 0x000fe200078e0a08 */
[----:B------:R-:W-:Y:S01]  /*17b0*/  IABS R45, R14 ;  /* 0x0000000e002d7213 */ /* 0x000fe20000000000 */
[--C-:B------:R-:W-:Y:S01]  /*17c0*/  @!P6 IMAD.IADD R13, R13, 0x1, -R4.reuse ;  /* 0x000000010d0de824 */ /* 0x100fe200078e0a04 */
[C---:B------:R-:W-:Y:S01]  /*17d0*/  ISETP.GT.U32.AND P6, PT, R4.reuse, R21, PT ;  /* 0x000000150400720c */ /* 0x040fe20003fc4070 */
[----:B------:R-:W-:Y:S01]  /*17e0*/  IMAD R43, R4, R8, R43 ;  /* 0x00000008042b7224 */ /* 0x000fe200078e022b */
[----:B------:R-:W-:Y:S01]  /*17f0*/  LOP3.LUT R26, R7, 0x6c, RZ, 0xfc, !PT ;  /* 0x0000006c071a7812 */ /* 0x000fe200078efcff */
[----:B------:R-:W-:Y:S02]  /*1800*/  IMAD.MOV.U32 R41, RZ, RZ, R13 ;  /* 0x000000ffff297224 */ /* 0x000fe400078e000d */
[----:B------:R-:W-:Y:S01]  /*1810*/  @!P5 IMAD.IADD R37, R37, 0x1, -R4 ;  /* 0x000000012525d824 */ /* 0x000fe200078e0a04 */
[----:B------:R-:W-:Y:S01]  /*1820*/  ISETP.GE.AND P5, PT, R14, RZ, PT ;  /* 0x000000ff0e00720c */ /* 0x000fe20003fa6270 */
[----:B------:R-:W-:Y:S01]  /*1830*/  @!P0 IMAD.MOV R41, RZ, RZ, -R41 ;  /* 0x000000ffff298224 */ /* 0x000fe200078e0a29 */
[----:B------:R-:W-:Y:S01]  /*1840*/  ISETP.GT.U32.AND P0, PT, R4, R43, PT ;  /* 0x0000002b0400720c */ /* 0x000fe20003f04070 */
[----:B------:R-:W-:Y:S01]  /*1850*/  @!P3 IMAD.MOV R39, RZ, RZ, -R39 ;  /* 0x000000ffff27b224 */ /* 0x000fe200078e0a27 */
[----:B------:R-:W-:Y:S01]  /*1860*/  ISETP.GE.AND P3, PT, R18, RZ, PT ;  /* 0x000000ff1200720c */ /* 0x000fe20003f66270 */
[----:B------:R-:W-:Y:S01]  /*1870*/  IMAD.HI.U32 R14, R12, R45, RZ ;  /* 0x0000002d0c0e7227 */ /* 0x000fe200078e00ff */
[----:B------:R-:W-:-:S03]  /*1880*/  IABS R61, R26 ;  /* 0x0000001a003d7213 */ /* 0x000fc60000000000 */
[----:B------:R-:W-:Y:S02]  /*1890*/  @!P6 IMAD.IADD R21, R21, 0x1, -R4 ;  /* 0x000000011515e824 */ /* 0x000fe400078e0a04 */
[----:B------:R-:W-:-:S03]  /*18a0*/  IMAD.HI.U32 R18, R12, R49, RZ ;  /* 0x000000310c127227 */ /* 0x000fc600078e00ff */
[----:B------:R-:W-:Y:S01]  /*18b0*/  ISETP.GT.U32.AND P6, PT, R4, R21, PT ;  /* 0x000000150400720c */ /* 0x000fe20003fc4070 */
[----:B------:R-:W-:Y:S02]  /*18c0*/  @!P0 IMAD.IADD R43, R43, 0x1, -R4 ;  /* 0x000000012b2b8824 */ /* 0x000fe400078e0a04 */
[----:B------:R-:W-:Y:S01]  /*18d0*/  @!P1 IMAD.MOV R37, RZ, RZ, -R37 ;  /* 0x000000ffff259224 */ /* 0x000fe200078e0a25 */
[----:B------:R-:W-:Y:S01]  /*18e0*/  ISETP.GE.AND P1, PT, R16, RZ, PT ;  /* 0x000000ff1000720c */ /* 0x000fe20003f26270 */
[----:B------:R-:W-:Y:S01]  /*18f0*/  IMAD.HI.U32 R16, R12, R47, RZ ;  /* 0x0000002f0c107227 */ /* 0x000fe200078e00ff */
[----:B------:R-:W-:-:S03]  /*1900*/  ISETP.GT.U32.AND P0, PT, R4, R43, PT ;  /* 0x0000002b0400720c */ /* 0x000fc60003f04070 */
[----:B------:R-:W-:Y:S02]  /*1910*/  IMAD.MOV R14, RZ, RZ, -R14 ;  /* 0x000000ffff0e7224 */ /* 0x000fe400078e0a0e */
[----:B------:R-:W-:Y:S02]  /*1920*/  IMAD.MOV R18, RZ, RZ, -R18 ;  /* 0x000000ffff127224 */ /* 0x000fe400078e0a12 */
[----:B------:R-:W-:Y:S02]  /*1930*/  IMAD.MOV R16, RZ, RZ, -R16 ;  /* 0x000000ffff107224 */ /* 0x000fe400078e0a10 */
[C---:B------:R-:W-:Y:S02]  /*1940*/  IMAD R45, R4.reuse, R14, R45 ;  /* 0x0000000e042d7224 */ /* 0x040fe400078e022d */
[C---:B------:R-:W-:Y:S01]  /*1950*/  IMAD R49, R4.reuse, R18, R49 ;  /* 0x0000001204317224 */ /* 0x040fe200078e0231 */
[----:B------:R-:W-:Y:S01]  /*1960*/  LOP3.LUT R18, R7, 0x60, RZ, 0xfc, !PT ;  /* 0x0000006007127812 */ /* 0x000fe200078efcff */
[--C-:B------:R-:W-:Y:S01]  /*1970*/  @!P6 IMAD.IADD R21, R21, 0x1, -R4.reuse ;  /* 0x000000011515e824 */ /* 0x100fe200078e0a04 */
[C---:B------:R-:W-:Y:S01]  /*1980*/  ISETP.GT.U32.AND P6, PT, R4.reuse, R45, PT ;  /* 0x0000002d0400720c */ /* 0x040fe20003fc4070 */
[C---:B------:R-:W-:Y:S01]  /*1990*/  IMAD R47, R4.reuse, R16, R47 ;  /* 0x00000010042f7224 */ /* 0x040fe200078e022f */
[----:B------:R-:W-:Y:S01]  /*19a0*/  LOP3.LUT R16, R7, 0x5c, RZ, 0xfc, !PT ;  /* 0x0000005c07107812 */ /* 0x000fe200078efcff */
[----:B------:R-:W-:Y:S01]  /*19b0*/  IMAD.MOV.U32 R163, RZ, RZ, R21 ;  /* 0x000000ffffa37224 */ /* 0x000fe200078e0015 */
[----:B------:R-:W-:Y:S01]  /*19c0*/  IABS R55, R18 ;  /* 0x0000001200377213 */ /* 0x000fe20000000000 */
[----:B------:R-:W-:Y:S01]  /*19d0*/  @!P0 IMAD.IADD R43, R43, 0x1, -R4 ;  /* 0x000000012b2b8824 */ /* 0x000fe200078e0a04 */
[----:B------:R-:W-:Y:S01]  /*19e0*/  ISETP.GT.U32.AND P0, PT, R4, R49, PT ;  /* 0x000000310400720c */ /* 0x000fe20003f04070 */
[----:B------:R-:W-:Y:S01]  /*19f0*/  IMAD.HI.U32 R8, R12, R51, RZ ;  /* 0x000000330c087227 */ /* 0x000fe200078e00ff */
[----:B------:R-:W-:-:S03]  /*1a00*/  IABS R53, R16 ;  /* 0x0000001000357213 */ /* 0x000fc60000000000 */
[----:B------:R-:W-:Y:S01]  /*1a10*/  @!P2 IMAD.MOV R163, RZ, RZ, -R163 ;  /* 0x000000ffffa3a224 */ /* 0x000fe200078e0aa3 */
[C---:B------:R-:W-:Y:S01]  /*1a20*/  ISETP.GT.U32.AND P2, PT, R4.reuse, R47, PT ;  /* 0x0000002f0400720c */ /* 0x040fe20003f44070 */
[----:B------:R-:W-:Y:S02]  /*1a30*/  IMAD.MOV R8, RZ, RZ, -R8 ;  /* 0x000000ffff087224 */ /* 0x000fe400078e0a08 */
[----:B------:R-:W-:Y:S02]  /*1a40*/  @!P6 IMAD.IADD R45, R45, 0x1, -R4 ;  /* 0x000000012d2de824 */ /* 0x000fe400078e0a04 */
[----:B------:R-:W-:Y:S02]  /*1a50*/  IMAD R51, R4, R8, R51 ;  /* 0x0000000804337224 */ /* 0x000fe400078e0233 */
[----:B------:R-:W-:Y:S01]  /*1a60*/  IMAD.HI.U32 R8, R12, R53, RZ ;  /* 0x000000350c087227 */ /* 0x000fe200078e00ff */
[----:B------:R-:W-:-:S03]  /*1a70*/  ISETP.GT.U32.AND P6, PT, R4, R45, PT ;  /* 0x0000002d0400720c */ /* 0x000fc60003fc4070 */
[----:B------:R-:W-:Y:S02]  /*1a80*/  @!P0 IMAD.IADD R49, R49, 0x1, -R4 ;  /* 0x0000000131318824 */ /* 0x000fe400078e0a04 */
[----:B------:R-:W-:-:S03]  /*1a90*/  IMAD.HI.U32 R13, R12, R55, RZ ;  /* 0x000000370c0d7227 */ /* 0x000fc600078e00ff */
[C---:B------:R-:W-:Y:S01]  /*1aa0*/  ISETP.GT.U32.AND P0, PT, R4.reuse, R49, PT ;  /* 0x000000310400720c */ /* 0x040fe20003f04070 */
[----:B------:R-:W-:Y:S02]  /*1ab0*/  IMAD.MOV R8, RZ, RZ, -R8 ;  /* 0x000000ffff087224 */ /* 0x000fe400078e0a08 */
[----:B------:R-:W-:Y:S02]  /*1ac0*/  @!P2 IMAD.IADD R47, R47, 0x1, -R4 ;  /* 0x000000012f2fa824 */ /* 0x000fe400078e0a04 */
[----:B------:R-:W-:Y:S02]  /*1ad0*/  IMAD.MOV R13, RZ, RZ, -R13 ;  /* 0x000000ffff0d7224 */ /* 0x000fe400078e0a0d */
[C---:B------:R-:W-:Y:S01]  /*1ae0*/  IMAD R53, R4.reuse, R8, R53 ;  /* 0x0000000804357224 */ /* 0x040fe200078e0235 */
[----:B------:R-:W-:Y:S01]  /*1af0*/  ISETP.GT.U32.AND P2, PT, R4, R47, PT ;  /* 0x0000002f0400720c */ /* 0x000fe20003f44070 */
[----:B------:R-:W-:-:S04]  /*1b00*/  IMAD.HI.U32 R8, R12, R57, RZ ;  /* 0x000000390c087227 */ /* 0x000fc800078e00ff */
[----:B------:R-:W-:Y:S01]  /*1b10*/  @!P4 IMAD.MOV R43, RZ, RZ, -R43 ;  /* 0x000000ffff2bc224 */ /* 0x000fe200078e0a2b */
[C---:B------:R-:W-:Y:S01]  /*1b20*/  ISETP.GT.U32.AND P4, PT, R4.reuse, R51, PT ;  /* 0x000000330400720c */ /* 0x040fe20003f84070 */
[----:B------:R-:W-:Y:S02]  /*1b30*/  IMAD R55, R4, R13, R55 ;  /* 0x0000000d04377224 */ /* 0x000fe400078e0237 */
[----:B------:R-:W-:-:S04]  /*1b40*/  IMAD.HI.U32 R13, R12, R59, RZ ;  /* 0x0000003b0c0d7227 */ /* 0x000fc800078e00ff */
[----:B------:R-:W-:Y:S02]  /*1b50*/  IMAD.MOV R8, RZ, RZ, -R8 ;  /* 0x000000ffff087224 */ /* 0x000fe400078e0a08 */
[----:B------:R-:W-:Y:S02]  /*1b60*/  IMAD.MOV R13, RZ, RZ, -R13 ;  /* 0x000000ffff0d7224 */ /* 0x000fe400078e0a0d */
[C---:B------:R-:W-:Y:S02]  /*1b70*/  IMAD R57, R4.reuse, R8, R57 ;  /* 0x0000000804397224 */ /* 0x040fe400078e0239 */
[C---:B------:R-:W-:Y:S01]  /*1b80*/  IMAD R59, R4.reuse, R13, R59 ;  /* 0x0000000d043b7224 */ /* 0x040fe200078e023b */
[----:B------:R-:W-:Y:S01]  /*1b90*/  IABS R13, R5 ;  /* 0x00000005000d7213 */ /* 0x000fe20000000000 */
[--C-:B------:R-:W-:Y:S01]  /*1ba0*/  @!P6 IMAD.IADD R45, R45, 0x1, -R4.reuse ;  /* 0x000000012d2de824 */ /* 0x100fe200078e0a04 */
[C---:B------:R-:W-:Y:S01]  /*1bb0*/  ISETP.GT.U32.AND P6, PT, R4.reuse, R53, PT ;  /* 0x000000350400720c */ /* 0x040fe20003fc4070 */
[----:B------:R-:W-:Y:S01]  /*1bc0*/  @!P0 IMAD.IADD R49, R49, 0x1, -R4 ;  /* 0x0000000131318824 */ /* 0x000fe200078e0a04 */
[----:B------:R-:W-:Y:S01]  /*1bd0*/  ISETP.GT.U32.AND P0, PT, R4, R57, PT ;  /* 0x000000390400720c */ /* 0x000fe20003f04070 */
[----:B------:R-:W-:-:S04]  /*1be0*/  IMAD.HI.U32 R14, R12, R61, RZ ;  /* 0x0000003d0c0e7227 */ /* 0x000fc800078e00ff */
[--C-:B------:R-:W-:Y:S01]  /*1bf0*/  @!P2 IMAD.IADD R47, R47, 0x1, -R4.reuse ;  /* 0x000000012f2fa824 */ /* 0x100fe200078e0a04 */
[C---:B------:R-:W-:Y:S01]  /*1c00*/  ISETP.GT.U32.AND P2, PT, R4.reuse, R55, PT ;  /* 0x000000370400720c */ /* 0x040fe20003f44070 */
[----:B------:R-:W-:Y:S01]  /*1c10*/  @!P4 IMAD.IADD R51, R51, 0x1, -R4 ;  /* 0x000000013333c824 */ /* 0x000fe200078e0a04 */
[C---:B------:R-:W-:Y:S01]  /*1c20*/  ISETP.GT.U32.AND P4, PT, R4.reuse, R59, PT ;  /* 0x0000003b0400720c */ /* 0x040fe20003f84070 */
[----:B------:R-:W-:Y:S02]  /*1c30*/  IMAD.MOV R14, RZ, RZ, -R14 ;  /* 0x000000ffff0e7224 */ /* 0x000fe400078e0a0e */
[--C-:B------:R-:W-:Y:S02]  /*1c40*/  @!P6 IMAD.IADD R53, R53, 0x1, -R4.reuse ;  /* 0x000000013535e824 */ /* 0x100fe400078e0a04 */
[----:B------:R-:W-:Y:S01]  /*1c50*/  IMAD R61, R4, R14, R61 ;  /* 0x0000000e043d7224 */ /* 0x000fe200078e023d */
[----:B------:R-:W-:Y:S01]  /*1c60*/  LOP3.LUT R14, R7, 0x78, RZ, 0xfc, !PT ;  /* 0x00000078070e7812 */ /* 0x000fe200078efcff */
[----:B------:R-:W-:-:S02]  /*1c70*/  @!P0 IMAD.IADD R57, R57, 0x1, -R4 ;  /* 0x0000000139398824 */ /* 0x000fc400078e0a04 */
[----:B------:R-:W-:Y:S01]  /*1c80*/  @!P5 IMAD.MOV R45, RZ, RZ, -R45 ;  /* 0x000000ffff2dd224 */ /* 0x000fe200078e0a2d */
[----:B------:R-:W-:Y:S01]  /*1c90*/  IABS R67, R14 ;  /* 0x0000000e00437213 */ /* 0x000fe20000000000 */
[--C-:B------:R-:W-:Y:S01]  /*1ca0*/  @!P2 IMAD.IADD R55, R55, 0x1, -R4.reuse ;  /* 0x000000013737a824 */ /* 0x100fe200078e0a04 */
[C---:B------:R-:W-:Y:S01]  /*1cb0*/  ISETP.GT.U32.AND P5, PT, R4.reuse, R51, PT ;  /* 0x000000330400720c */ /* 0x040fe20003fa4070 */
[----:B------:R-:W-:Y:S01]  /*1cc0*/  @!P4 IMAD.IADD R59, R59, 0x1, -R4 ;  /* 0x000000013b3bc824 */ /* 0x000fe200078e0a04 */
[----:B------:R-:W-:Y:S01]  /*1cd0*/  ISETP.GT.U32.AND P2, PT, R4, R53, PT ;  /* 0x000000350400720c */ /* 0x000fe20003f44070 */
[----:B------:R-:W-:Y:S01]  /*1ce0*/  IMAD.HI.U32 R7, R12, R63, RZ ;  /* 0x0000003f0c077227 */ /* 0x000fe200078e00ff */
[C---:B------:R-:W-:Y:S02]  /*1cf0*/  ISETP.GT.U32.AND P4, PT, R4.reuse, R57, PT ;  /* 0x000000390400720c */ /* 0x040fe40003f84070 */
[----:B------:R-:W-:Y:S01]  /*1d00*/  ISETP.GT.U32.AND P0, PT, R4, R55, PT ;  /* 0x000000370400720c */ /* 0x000fe20003f04070 */
[----:B------:R-:W-:Y:S01]  /*1d10*/  IMAD.HI.U32 R8, R12, R65, RZ ;  /* 0x000000410c087227 */ /* 0x000fe200078e00ff */
[----:B------:R-:W-:-:S03]  /*1d20*/  ISETP.GT.U32.AND P6, PT, R4, R61, PT ;  /* 0x0000003d0400720c */ /* 0x000fc60003fc4070 */
[----:B------:R-:W-:-:S04]  /*1d30*/  IMAD.HI.U32 R12, R12, R67, RZ ;  /* 0x000000430c0c7227 */ /* 0x000fc800078e00ff */
[----:B------:R-:W-:Y:S02]  /*1d40*/  IMAD.MOV R7, RZ, RZ, -R7 ;  /* 0x000000ffff077224 */ /* 0x000fe400078e0a07 */
[----:B------:R-:W-:Y:S02]  /*1d50*/  IMAD.MOV R8, RZ, RZ, -R8 ;  /* 0x000000ffff087224 */ /* 0x000fe400078e0a08 */
[----:B------:R-:W-:Y:S02]  /*1d60*/  IMAD.MOV R12, RZ, RZ, -R12 ;  /* 0x000000ffff0c7224 */ /* 0x000fe400078e0a0c */
[C---:B------:R-:W-:Y:S01]  /*1d70*/  IMAD R63, R4.reuse, R7, R63 ;  /* 0x00000007043f7224 */ /* 0x040fe200078e023f */
[----:B------:R-:W-:Y:S01]  /*1d80*/  SHF.R.U32.HI R7, RZ, 0x6, R9 ;  /* 0x00000006ff077819 */ /* 0x000fe20000011609 */
[C---:B------:R-:W-:Y:S01]  /*1d90*/  IMAD R65, R4.reuse, R8, R65 ;  /* 0x0000000804417224 */ /* 0x040fe200078e0241 */
[----:B------:R-:W-:Y:S01]  /*1da0*/  LOP3.LUT R9, R9, 0x1f, RZ, 0xc0, !PT ;  /* 0x0000001f09097812 */ /* 0x000fe200078ec0ff */
[C---:B------:R-:W-:Y:S01]  /*1db0*/  IMAD R67, R4.reuse, R12, R67 ;  /* 0x0000000c04437224 */ /* 0x040fe200078e0243 */
[----:B------:R-:W-:Y:S01]  /*1dc0*/  SGXT.U32 R7, R7, 0x1 ;  /* 0x000000010707781a */ /* 0x000fe20000000000 */
[--C-:B------:R-:W-:Y:S01]  /*1dd0*/  @!P5 IMAD.IADD R51, R51, 0x1, -R4.reuse ;  /* 0x000000013333d824 */ /* 0x100fe200078e0a04 */
[C---:B------:R-:W-:Y:S01]  /*1de0*/  ISETP.GT.U32.AND P5, PT, R4.reuse, R63, PT ;  /* 0x0000003f0400720c */ /* 0x040fe20003fa4070 */
[--C-:B------:R-:W-:Y:S01]  /*1df0*/  @!P2 IMAD.IADD R53, R53, 0x1, -R4.reuse ;  /* 0x000000013535a824 */ /* 0x100fe200078e0a04 */
[C---:B------:R-:W-:Y:S01]  /*1e00*/  ISETP.GT.U32.AND P2, PT, R4.reuse, R65, PT ;  /* 0x000000410400720c */ /* 0x040fe20003f44070 */
[--C-:B------:R-:W-:Y:S01]  /*1e10*/  @!P4 IMAD.IADD R57, R57, 0x1, -R4.reuse ;  /* 0x000000013939c824 */ /* 0x100fe200078e0a04 */
[C---:B------:R-:W-:Y:S01]  /*1e20*/  ISETP.GT.U32.AND P4, PT, R4.reuse, R67, PT ;  /* 0x000000430400720c */ /* 0x040fe20003f84070 */
[----:B------:R-:W-:Y:S01]  /*1e30*/  @!P1 IMAD.MOV R47, RZ, RZ, -R47 ;  /* 0x000000ffff2f9224 */ /* 0x000fe200078e0a2f */
[----:B------:R-:W-:Y:S01]  /*1e40*/  ISETP.GT.U32.AND P1, PT, R4, R59, PT ;  /* 0x0000003b0400720c */ /* 0x000fe20003f24070 */
[----:B------:R-:W-:Y:S01]  /*1e50*/  @!P0 IMAD.IADD R55, R55, 0x1, -R4 ;  /* 0x0000000137378824 */ /* 0x000fe200078e0a04 */
[----:B------:R-:W-:Y:S01]  /*1e60*/  ISETP.GE.AND P0, PT, R20, RZ, PT ;  /* 0x000000ff1400720c */ /* 0x000fe20003f06270 */
[----:B------:R-:W-:Y:S01]  /*1e70*/  IMAD.HI.U32 R10, R10, R13, RZ ;  /* 0x0000000d0a0a7227 */ /* 0x000fe200078e00ff */
[----:B------:R-:W1:Y:S01]  /*1e80*/  LDC.64 R20, c[0x0][0x230] ;  /* 0x00008c00ff147b82 */ /* 0x000e620000000a00 */
[----:B------:R-:W-:-:S02]  /*1e90*/  LOP3.LUT R89, R7, 0x10, RZ, 0xfc, !PT ;  /* 0x0000001007597812 */ /* 0x000fc400078efcff */
[----:B------:R-:W-:Y:S01]  /*1ea0*/  @!P6 IMAD.IADD R61, R61, 0x1, -R4 ;  /* 0x000000013d3de824 */ /* 0x000fe200078e0a04 */
[C---:B------:R-:W-:Y:S01]  /*1eb0*/  LOP3.LUT R91, R7.reuse, 0x12, RZ, 0xfc, !PT ;  /* 0x00000012075b7812 */ /* 0x040fe200078efcff */
[----:B------:R-:W-:Y:S01]  /*1ec0*/  IMAD.MOV R10, RZ, RZ, -R10 ;  /* 0x000000ffff0a7224 */ /* 0x000fe200078e0a0a */
[----:B------:R-:W-:Y:S01]  /*1ed0*/  LOP3.LUT R93, R7, 0x14, RZ, 0xfc, !PT ;  /* 0x00000014075d7812 */ /* 0x000fe200078efcff */
[--C-:B------:R-:W-:Y:S01]  /*1ee0*/  @!P5 IMAD.IADD R63, R63, 0x1, -R4.reuse ;  /* 0x000000013f3fd824 */ /* 0x100fe200078e0a04 */
[----:B------:R-:W-:Y:S01]  /*1ef0*/  ISETP.GT.U32.AND P6, PT, R4, R61, PT ;  /* 0x0000003d0400720c */ /* 0x000fe20003fc4070 */
[----:B------:R-:W-:Y:S01]  /*1f00*/  IMAD R13, R6, R10, R13 ;  /* 0x0000000a060d7224 */ /* 0x000fe200078e020d */
[----:B------:R-:W-:Y:S01]  /*1f10*/  LOP3.LUT R95, R7, 0x16, RZ, 0xfc, !PT ;  /* 0x00000016075f7812 */ /* 0x000fe200078efcff */
[--C-:B------:R-:W-:Y:S01]  /*1f20*/  @!P2 IMAD.IADD R65, R65, 0x1, -R4.reuse ;  /* 0x000000014141a824 */ /* 0x100fe200078e0a04 */
[----:B------:R-:W-:Y:S01]  /*1f30*/  ISETP.GE.AND P2, PT, R22, RZ, PT ;  /* 0x000000ff1600720c */ /* 0x000fe20003f46270 */
[--C-:B------:R-:W-:Y:S01]  /*1f40*/  @!P4 IMAD.IADD R67, R67, 0x1, -R4.reuse ;  /* 0x000000014343c824 */ /* 0x100fe200078e0a04 */
[----:B------:R-:W-:Y:S01]  /*1f50*/  ISETP.GT.U32.AND P5, PT, R6, R13, PT ;  /* 0x0000000d0600720c */ /* 0x000fe20003fa4070 */
[--C-:B------:R-:W-:Y:S01]  /*1f60*/  @!P1 IMAD.IADD R59, R59, 0x1, -R4.reuse ;  /* 0x000000013b3b9824 */ /* 0x100fe200078e0a04 */
[----:B------:R-:W-:Y:S01]  /*1f70*/  ISETP.GE.AND P1, PT, R16, RZ, PT ;  /* 0x000000ff1000720c */ /* 0x000fe20003f26270 */
[----:B------:R-:W-:Y:S01]  /*1f80*/  @!P3 IMAD.MOV R49, RZ, RZ, -R49 ;  /* 0x000000ffff31b224 */ /* 0x000fe200078e0a31 */
[C---:B------:R-:W-:Y:S01]  /*1f90*/  ISETP.GT.U32.AND P3, PT, R4.reuse, R63, PT ;  /* 0x0000003f0400720c */ /* 0x040fe20003f64070 */
[----:B------:R-:W-:Y:S01]  /*1fa0*/  @!P0 IMAD.MOV R51, RZ, RZ, -R51 ;  /* 0x000000ffff338224 */ /* 0x000fe200078e0a33 */
[C---:B------:R-:W-:Y:S01]  /*1fb0*/  ISETP.GT.U32.AND P4, PT, R4.reuse, R65, PT ;  /* 0x000000410400720c */ /* 0x040fe20003f84070 */
[----:B------:R-:W-:Y:S01]  /*1fc0*/  IMAD R90, R7, UR8, RZ ;  /* 0x00000008075a7c24 */ /* 0x000fe2000f8e02ff */
[----:B------:R-:W-:Y:S01]  /*1fd0*/  ISETP.GT.U32.AND P0, PT, R4, R67, PT ;  /* 0x000000430400720c */ /* 0x000fe20003f04070 */
[----:B------:R-:W-:Y:S01]  /*1fe0*/  @!P6 IMAD.IADD R61, R61, 0x1, -R4 ;  /* 0x000000013d3de824 */ /* 0x000fe200078e0a04 */
[----:B------:R-:W-:Y:S01]  /*1ff0*/  ISETP.GE.AND P6, PT, R18, RZ, PT ;  /* 0x000000ff1200720c */ /* 0x000fe20003fc6270 */
[----:B------:R-:W-:Y:S01]  /*2000*/  IMAD R92, R69, 0x2, R90 ;  /* 0x00000002455c7824 */ /* 0x000fe200078e025a */
[----:B------:R-:W-:Y:S01]  /*2010*/  LOP3.LUT R97, R7, 0x18, RZ, 0xfc, !PT ;  /* 0x0000001807617812 */ /* 0x000fe200078efcff */
[----:B------:R-:W-:Y:S01]  /*2020*/  @!P5 IMAD.IADD R13, R13, 0x1, -R6 ;  /* 0x000000010d0dd824 */ /* 0x000fe200078e0a06 */
[----:B------:R-:W-:Y:S01]  /*2030*/  ISETP.GE.AND P5, PT, R26, RZ, PT ;  /* 0x000000ff1a00720c */ /* 0x000fe20003fa6270 */
[----:B------:R-:W-:Y:S01]  /*2040*/  @!P1 IMAD.MOV R53, RZ, RZ, -R53 ;  /* 0x000000ffff359224 */ /* 0x000fe200078e0a35 */
[----:B------:R-:W-:Y:S01]  /*2050*/  ISETP.GE.AND P1, PT, R24, RZ, PT ;  /* 0x000000ff1800720c */ /* 0x000fe20003f26270 */
[----:B------:R-:W-:Y:S01]  /*2060*/  IMAD R96, R69, 0x2, R92 ;  /* 0x0000000245607824 */ /* 0x000fe200078e025c */
[----:B------:R-:W-:Y:S01]  /*2070*/  LOP3.LUT R99, R7, 0x1a, RZ, 0xfc, !PT ;  /* 0x0000001a07637812 */ /* 0x000fe200078efcff */
[--C-:B------:R-:W-:Y:S01]  /*2080*/  @!P3 IMAD.IADD R63, R63, 0x1, -R4.reuse ;  /* 0x000000013f3fb824 */ /* 0x100fe200078e0a04 */
[----:B------:R-:W-:Y:S01]  /*2090*/  ISETP.GE.AND P3, PT, R28, RZ, PT ;  /* 0x000000ff1c00720c */ /* 0x000fe20003f66270 */
[--C-:B------:R-:W-:Y:S01]  /*20a0*/  @!P4 IMAD.IADD R65, R65, 0x1, -R4.reuse ;  /* 0x000000014141c824 */ /* 0x100fe200078e0a04 */
[----:B------:R-:W-:Y:S01]  /*20b0*/  ISETP.GE.AND P4, PT, R30, RZ, PT ;  /* 0x000000ff1e00720c */ /* 0x000fe20003f86270 */
[----:B------:R-:W-:Y:S01]  /*20c0*/  @!P0 IMAD.IADD R67, R67, 0x1, -R4 ;  /* 0x0000000143438824 */ /* 0x000fe200078e0a04 */
[----:B------:R-:W-:Y:S01]  /*20d0*/  ISETP.GE.AND P0, PT, R14, RZ, PT ;  /* 0x000000ff0e00720c */ /* 0x000fe20003f06270 */
[C---:B------:R-:W-:Y:S01]  /*20e0*/  IMAD R98, R69.reuse, 0x2, R96 ;  /* 0x0000000245627824 */ /* 0x040fe200078e0260 */
[----:B------:R-:W-:Y:S01]  /*20f0*/  LOP3.LUT R4, RZ, R153, RZ, 0x33, !PT ;  /* 0x00000099ff047212 */ /* 0x000fe200078e33ff */
[----:B------:R-:W-:Y:S01]  /*2100*/  @!P6 IMAD.MOV R55, RZ, RZ, -R55 ;  /* 0x000000ffff37e224 */ /* 0x000fe200078e0a37 */
[----:B------:R-:W-:Y:S01]  /*2110*/  ISETP.GT.U32.AND P6, PT, R6, R13, PT ;  /* 0x0000000d0600720c */ /* 0x000fe20003fc4070 */
[----:B------:R-:W-:Y:S01]  /*2120*/  IMAD R100, R69, 0x2, R98 ;  /* 0x0000000245647824 */ /* 0x000fe200078e0262 */
[C---:B------:R-:W-:Y:S01]  /*2130*/  LOP3.LUT R101, R7.reuse, 0x1c, RZ, 0xfc, !PT ;  /* 0x0000001c07657812 */ /* 0x040fe200078efcff */
[----:B-1----:R-:W-:Y:S01]  /*2140*/  VIADD R94, R20, 0x1f ;  /* 0x0000001f145e7836 */ /* 0x002fe20000000000 */
[----:B------:R-:W-:Y:S01]  /*2150*/  LOP3.LUT R103, R7, 0x1e, RZ, 0xfc, !PT ;  /* 0x0000001e07677812 */ /* 0x000fe200078efcff */
[----:B------:R-:W-:-:S02]  /*2160*/  IMAD R102, R69, 0x2, R100 ;  /* 0x0000000245667824 */ /* 0x000fc400078e0264 */
[----:B------:R-:W-:Y:S01]  /*2170*/  @!P1 IMAD.MOV R59, RZ, RZ, -R59 ;  /* 0x000000ffff3b9224 */ /* 0x000fe200078e0a3b */
[----:B------:R-:W-:Y:S01]  /*2180*/  ISETP.GT.AND P1, PT, R94, 0x1f, PT ;  /* 0x0000001f5e00780c */ /* 0x000fe20003f24270 */
[----:B------:R-:W-:Y:S02]  /*2190*/  IMAD R104, R69, 0x2, R102 ;  /* 0x0000000245687824 */ /* 0x000fe400078e0266 */
[----:B------:R-:W-:Y:S01]  /*21a0*/  @!P2 IMAD.MOV R57, RZ, RZ, -R57 ;  /* 0x000000ffff39a224 */ /* 0x000fe200078e0a39 */
[----:B------:R-:W-:Y:S01]  /*21b0*/  ISETP.NE.AND P2, PT, R153, RZ, PT ;  /* 0x000000ff9900720c */ /* 0x000fe20003f45270 */
[----:B------:R-:W-:Y:S01]  /*21c0*/  @!P5 IMAD.MOV R61, RZ, RZ, -R61 ;  /* 0x000000ffff3dd224 */ /* 0x000fe200078e0a3d */
[----:B------:R-:W-:Y:S01]  /*21d0*/  SEL R16, RZ, 0x4, !P1 ;  /* 0x00000004ff107807 */ /* 0x000fe20004800000 */
[----:B------:R-:W-:Y:S01]  /*21e0*/  @!P3 IMAD.MOV R63, RZ, RZ, -R63 ;  /* 0x000000ffff3fb224 */ /* 0x000fe200078e0a3f */
[----:B------:R-:W-:Y:S01]  /*21f0*/  ISETP.GE.AND P3, PT, R5, RZ, PT ;  /* 0x000000ff0500720c */ /* 0x000fe20003f66270 */
[----:B------:R-:W-:Y:S01]  /*2200*/  @!P4 IMAD.MOV R65, RZ, RZ, -R65 ;  /* 0x000000ffff41c224 */ /* 0x000fe200078e0a41 */
[----:B------:R-:W-:Y:S01]  /*2210*/  ISETP.NE.AND P1, PT, R152, RZ, PT ;  /* 0x000000ff9800720c */ /* 0x000fe20003f25270 */
[----:B------:R-:W-:Y:S01]  /*2220*/  @!P0 IMAD.MOV R67, RZ, RZ, -R67 ;  /* 0x000000ffff438224 */ /* 0x000fe200078e0a43 */
[-C--:B------:R-:W-:Y:S01]  /*2230*/  ISETP.GE.AND P0, PT, R7, R20.reuse, PT ;  /* 0x000000140700720c */ /* 0x080fe20003f06270 */
[----:B------:R-:W-:Y:S01]  /*2240*/  IMAD R106, R69, 0x2, R104 ;  /* 0x00000002456a7824 */ /* 0x000fe200078e0268 */
[C---:B------:R-:W-:Y:S01]  /*2250*/  SEL R113, R4.reuse, R11, !P2 ;  /* 0x0000000b04717207 */ /* 0x040fe20005000000 */
[----:B------:R-:W-:Y:S01]  /*2260*/  @!P6 IMAD.IADD R13, R13, 0x1, -R6 ;  /* 0x000000010d0de824 */ /* 0x000fe200078e0a06 */
[C---:B------:R-:W-:Y:S01]  /*2270*/  SEL R145, R4.reuse, R145, !P2 ;  /* 0x0000009104917207 */ /* 0x040fe20005000000 */
[----:B------:R-:W-:Y:S01]  /*2280*/  IMAD R107, R69, 0x2, R106 ;  /* 0x00000002456b7824 */ /* 0x000fe200078e026a */
[C---:B------:R-:W-:Y:S01]  /*2290*/  SEL R115, R4.reuse, R15, !P2 ;  /* 0x0000000f04737207 */ /* 0x040fe20005000000 */
[----:B------:R-:W-:Y:S01]  /*22a0*/  IMAD R112, R9, UR9, RZ ;  /* 0x0000000909707c24 */ /* 0x000fe2000f8e02ff */
        /* <DEDUP_REMOVED lines=10> */
[----:B------:R-:W-:Y:S01]  /*2350*/  SEL R121, R4, R27, !P2 ;  /* 0x0000001b04797207 */ /* 0x000fe20005000000 */
[----:B------:R-:W-:Y:S01]  /*2360*/  VIADD R22, R20, 0xffffffe0 ;  /* 0xffffffe014167836 */ /* 0x000fe20000000000 */
[C---:B------:R-:W-:Y:S01]  /*2370*/  SEL R155, R4.reuse, R29, !P2 ;  /* 0x0000001d049b7207 */ /* 0x040fe20005000000 */
[----:B------:R-:W-:Y:S01]  /*2380*/  IMAD R117, R117, UR5, RZ ;  /* 0x0000000575757c24 */ /* 0x000fe2000f8e02ff */
        /* <DEDUP_REMOVED lines=42> */
[----:B------:R-:W-:Y:S01]  /*2630*/  SEL R217, R4, R217, !P2 ;  /* 0x000000d904d97207 */ /* 0x000fe20005000000 */
[----:B------:R-:W-:Y:S01]  /*2640*/  IMAD R165, R165, UR5, RZ ;  /* 0x00000005a5a57c24 */ /* 0x000fe2000f8e02ff */
[----:B------:R-:W-:Y:S01]  /*2650*/  SEL R4, R16, RZ, !P0 ;  /* 0x000000ff10047207 */ /* 0x000fe20004000000 */
[----:B------:R-:W-:Y:S01]  /*2660*/  IMAD R143, R143, UR5, RZ ;  /* 0x000000058f8f7c24 */ /* 0x000fe2000f8e02ff */
[-C--:B------:R-:W-:Y:S01]  /*2670*/  ISETP.GE.AND P2, PT, R9, R20.reuse, PT ;  /* 0x000000140900720c */ /* 0x080fe20003f46270 */
[----:B------:R-:W-:Y:S01]  /*2680*/  IMAD R167, R167, UR5, RZ ;  /* 0x00000005a7a77c24 */ /* 0x000fe2000f8e02ff */
[----:B------:R-:W-:Y:S01]  /*2690*/  LOP3.LUT R11, R7, 0x2, RZ, 0xfc, !PT ;  /* 0x00000002070b7812 */ /* 0x000fe200078efcff */
[----:B------:R-:W-:Y:S01]  /*26a0*/  IMAD R169, R169, UR5, RZ ;  /* 0x00000005a9a97c24 */ /* 0x000fe2000f8e02ff */
[----:B------:R-:W-:Y:S01]  /*26b0*/  ISETP.NE.U32.AND P0, PT, R4, RZ, PT ;  /* 0x000000ff0400720c */ /* 0x000fe20003f05070 */
[----:B------:R-:W-:Y:S01]  /*26c0*/  IMAD.MOV.U32 R4, RZ, RZ, R13 ;  /* 0x000000ffff047224 */ /* 0x000fe200078e000d */
[----:B------:R-:W-:Y:S01]  /*26d0*/  SEL R6, R16, RZ, !P2 ;  /* 0x000000ff10067207 */ /* 0x000fe20005000000 */
[----:B------:R-:W-:Y:S01]  /*26e0*/  IMAD R171, R171, UR5, RZ ;  /* 0x00000005abab7c24 */ /* 0x000fe2000f8e02ff */
[----:B------:R-:W-:Y:S01]  /*26f0*/  ISETP.GE.AND P4, PT, R11, R20, PT ;  /* 0x000000140b00720c */ /* 0x000fe20003f86270 */
[----:B------:R-:W-:Y:S01]  /*2700*/  @!P3 IMAD.MOV R4, RZ, RZ, -R4 ;  /* 0x000000ffff04b224 */ /* 0x000fe200078e0a04 */
[----:B------:R-:W-:Y:S01]  /*2710*/  LOP3.LUT R13, R7, 0x4, RZ, 0xfc, !PT ;  /* 0x00000004070d7812 */ /* 0x000fe200078efcff */
[----:B------:R-:W-:Y:S01]  /*2720*/  IMAD R173, R173, UR5, RZ ;  /* 0x00000005adad7c24 */ /* 0x000fe2000f8e02ff */
[----:B------:R-:W-:Y:S01]  /*2730*/  ISETP.NE.U32.AND P2, PT, R6, RZ, PT ;  /* 0x000000ff0600720c */ /* 0x000fe20003f45070 */
[----:B------:R-:W-:Y:S01]  /*2740*/  IMAD R175, R175, UR5, RZ ;  /* 0x00000005afaf7c24 */ /* 0x000fe2000f8e02ff */
[----:B------:R-:W-:Y:S01]  /*2750*/  @!P1 LOP3.LUT R4, RZ, R152, RZ, 0x33, !PT ;  /* 0x00000098ff049212 */ /* 0x000fe200078e33ff */
[----:B------:R-:W-:Y:S01]  /*2760*/  IMAD R217, R217, UR5, RZ ;  /* 0x00000005d9d97c24 */ /* 0x000fe2000f8e02ff */
[----:B------:R-:W-:-:S02]  /*2770*/  SEL R6, R16, RZ, !P4 ;  /* 0x000000ff10067207 */ /* 0x000fc40006000000 */
[----:B------:R-:W-:Y:S01]  /*2780*/  LOP3.LUT R15, R7, 0x6, RZ, 0xfc, !PT ;  /* 0x00000006070f7812 */ /* 0x000fe200078efcff */
[----:B------:R-:W-:Y:S01]  /*2790*/  IMAD R111, R4, R21, RZ ;  /* 0x00000015046f7224 */ /* 0x000fe200078e02ff */
[-C--:B------:R-:W-:Y:S01]  /*27a0*/  ISETP.GE.AND P1, PT, R13, R20.reuse, PT ;  /* 0x000000140d00720c */ /* 0x080fe20003f26270 */
[----:B------:R-:W-:Y:S01]  /*27b0*/  IMAD R4, R69, 0x2, R110 ;  /* 0x0000000245047824 */ /* 0x000fe200078e026e */
[----:B------:R-:W-:Y:S02]  /*27c0*/  ISETP.NE.U32.AND P4, PT, R6, RZ, PT ;  /* 0x000000ff0600720c */ /* 0x000fe40003f85070 */
[----:B------:R-:W-:Y:S02]  /*27d0*/  ISETP.GE.AND P3, PT, R15, R20, PT ;  /* 0x000000140f00720c */ /* 0x000fe40003f66270 */
[C---:B------:R-:W-:Y:S02]  /*27e0*/  SEL R6, R16.reuse, RZ, !P1 ;  /* 0x000000ff10067207 */ /* 0x040fe40004800000 */
[----:B------:R-:W-:-:S02]  /*27f0*/  SEL R8, R16, RZ, !P3 ;  /* 0x000000ff10087207 */ /* 0x000fc40005800000 */
[----:B------:R-:W-:Y:S01]  /*2800*/  ISETP.NE.U32.AND P3, PT, R6, RZ, PT ;  /* 0x000000ff0600720c */ /* 0x000fe20003f65070 */
[----:B------:R-:W-:Y:S01]  /*2810*/  IMAD R6, R69, 0x2, R4 ;  /* 0x0000000245067824 */ /* 0x000fe200078e0204 */
[----:B------:R-:W-:Y:S02]  /*2820*/  LEA R53, P1, R111, UR16, 0x2 ;  /* 0x000000106f357c11 */ /* 0x000fe4000f8210ff */
[----:B------:R-:W-:Y:S01]  /*2830*/  ISETP.NE.U32.AND P5, PT, R8, RZ, PT ;  /* 0x000000ff0800720c */ /* 0x000fe20003fa5070 */
[----:B------:R-:W-:Y:S01]  /*2840*/  IMAD R8, R69, 0x2, R6 ;  /* 0x0000000245087824 */ /* 0x000fe200078e0206 */
[----:B------:R-:W-:Y:S02]  /*2850*/  LEA.HI.X.SX32 R21, R111, UR17, 0x2, P1 ;  /* 0x000000116f157c11 */ /* 0x000fe400088f16ff */
[-C--:B------:R-:W-:Y:S02]  /*2860*/  LEA R54, P1, R4, R53.reuse, 0x2 ;  /* 0x0000003504367211 */ /* 0x080fe400078210ff */
[----:B------:R-:W-:-:S02]  /*2870*/  LEA R56, P6, R6, R53, 0x2 ;  /* 0x0000003506387211 */ /* 0x000fc400078c10ff */
[----:B------:R-:W-:Y:S01]  /*2880*/  LEA.HI.X.SX32 R55, R4, R21, 0x2, P1 ;  /* 0x0000001504377211 */ /* 0x000fe200008f16ff */
[----:B------:R-:W-:Y:S01]  /*2890*/  IMAD R4, R69, 0x2, R8 ;  /* 0x0000000245047824 */ /* 0x000fe200078e0208 */
[----:B------:R-:W-:Y:S01]  /*28a0*/  LEA R58, P1, R8, R53, 0x2 ;  /* 0x00000035083a7211 */ /* 0x000fe200078210ff */
[----:B------:R-:W-:Y:S01]  /*28b0*/  IMAD.U32 R69, RZ, RZ, UR12 ;  /* 0x0000000cff457e24 */ /* 0x000fe2000f8e00ff */
[-C--:B------:R-:W-:Y:S02]  /*28c0*/  LEA.HI.X.SX32 R57, R6, R21.reuse, 0x2, P6 ;  /* 0x0000001506397211 */ /* 0x080fe400030f16ff */
[----:B------:R-:W-:Y:S02]  /*28d0*/  LEA.HI.X.SX32 R59, R8, R21, 0x2, P1 ;  /* 0x00000015083b7211 */ /* 0x000fe400008f16ff */
[-C--:B------:R-:W-:Y:S02]  /*28e0*/  LEA R28, P1, R92, R53.reuse, 0x2 ;  /* 0x000000355c1c7211 */ /* 0x080fe400078210ff */
[----:B------:R-:W-:-:S02]  /*28f0*/  LEA R26, P6, R90, R53, 0x2 ;  /* 0x000000355a1a7211 */ /* 0x000fc400078c10ff */
[-C--:B------:R-:W-:Y:S02]  /*2900*/  LEA.HI.X.SX32 R29, R92, R21.reuse, 0x2, P1 ;  /* 0x000000155c1d7211 */ /* 0x080fe400008f16ff */
[----:B------:R-:W-:Y:S02]  /*2910*/  LEA.HI.X.SX32 R27, R90, R21, 0x2, P6 ;  /* 0x000000155a1b7211 */ /* 0x000fe400030f16ff */
[-C--:B------:R-:W-:Y:S02]  /*2920*/  LEA R32, P1, R98, R53.reuse, 0x2 ;  /* 0x0000003562207211 */ /* 0x080fe400078210ff */
[----:B------:R-:W-:Y:S01]  /*2930*/  LEA R30, P6, R96, R53, 0x2 ;  /* 0x00000035601e7211 */ /* 0x000fe200078c10ff */
[----:B------:R-:W-:Y:S01]  /*2940*/  @!PT LDS RZ, [RZ] ;  /* 0x00000000fffff984 */ /* 0x000fe20000000800 */
[----:B------:R-:W-:Y:S01]  /*2950*/  @!PT LDS RZ, [RZ] ;  /* 0x00000000fffff984 */ /* 0x000fe20000000800 */
[----:B------:R-:W-:Y:S01]  /*2960*/  @!PT LDS RZ, [RZ] ;  /* 0x00000000fffff984 */ /* 0x000fe20000000800 */
[----:B------:R-:W-:Y:S01]  /*2970*/  LDGSTS.E [R235+0x14000], desc[UR18][R26.64], P0 ;  /* 0x140000001aeb7fae */ /* 0x000fe20008121852 */
[-C--:B------:R-:W-:Y:S02]  /*2980*/  LEA.HI.X.SX32 R33, R98, R21.reuse, 0x2, P1 ;  /* 0x0000001562217211 */ /* 0x080fe400008f16ff */
[----:B------:R-:W-:Y:S01]  /*2990*/  LEA.HI.X.SX32 R31, R96, R21, 0x2, P6 ;  /* 0x00000015601f7211 */ /* 0x000fe200030f16ff */
[----:B------:R1:W-:Y:S01]  /*29a0*/  LDGSTS.E [R235+0x14008], desc[UR18][R28.64], P4 ;  /* 0x140080001ceb7fae */ /* 0x0003e2000a121852 */
[----:B------:R-:W-:-:S02]  /*29b0*/  LEA R40, P1, R102, R53, 0x2 ;  /* 0x0000003566287211 */ /* 0x000fc400078210ff */
[----:B------:R-:W-:Y:S02]  /*29c0*/  LEA R38, P6, R100, R53, 0x2 ;  /* 0x0000003564267211 */ /* 0x000fe400078c10ff */
[-C--:B------:R-:W-:Y:S02]  /*29d0*/  LEA.HI.X.SX32 R41, R102, R21.reuse, 0x2, P1 ;  /* 0x0000001566297211 */ /* 0x080fe400008f16ff */
[----:B------:R-:W-:Y:S02]  /*29e0*/  LEA.HI.X.SX32 R39, R100, R21, 0x2, P6 ;  /* 0x0000001564277211 */ /* 0x000fe400030f16ff */
[-C--:B------:R-:W-:Y:S02]  /*29f0*/  LEA R44, P1, R106, R53.reuse, 0x2 ;  /* 0x000000356a2c7211 */ /* 0x080fe400078210ff */
[----:B------:R-:W-:Y:S01]  /*2a00*/  LEA R42, P6, R104, R53, 0x2 ;  /* 0x00000035682a7211 */ /* 0x000fe200078c10ff */
[----:B-1----:R-:W-:Y:S01]  /*2a10*/  IMAD.WIDE R28, R77, 0x4, R28 ;  /* 0x000000044d1c7825 */ /* 0x002fe200078e021c */
[----:B------:R-:W-:-:S02]  /*2a20*/  LEA.HI.X.SX32 R45, R106, R21, 0x2, P1 ;  /* 0x000000156a2d7211 */ /* 0x000fc400008f16ff */
[----:B------:R-:W-:Y:S02]  /*2a30*/  LEA.HI.X.SX32 R43, R104, R21, 0x2, P6 ;  /* 0x00000015682b7211 */ /* 0x000fe400030f16ff */
[CC--:B------:R-:W-:Y:S02]  /*2a40*/  LEA R48, P1, R108.reuse, R53.reuse, 0x2 ;  /* 0x000000356c307211 */ /* 0x0c0fe400078210ff */
[C---:B------:R-:W-:Y:S02]  /*2a50*/  LEA R46, P6, R107.reuse, R53, 0x2 ;  /* 0x000000356b2e7211 */ /* 0x040fe400078c10ff */
[-C--:B------:R-:W-:Y:S02]  /*2a60*/  LEA.HI.X.SX32 R49, R108, R21.reuse, 0x2, P1 ;  /* 0x000000156c317211 */ /* 0x080fe400008f16ff */
[----:B------:R-:W-:Y:S02]  /*2a70*/  LEA.HI.X.SX32 R47, R107, R21, 0x2, P6 ;  /* 0x000000156b2f7211 */ /* 0x000fe400030f16ff */
[----:B------:R-:W-:-:S02]  /*2a80*/  LEA R60, P1, R4, R53, 0x2 ;  /* 0x00000035043c7211 */ /* 0x000fc400078210ff */
[C---:B------:R-:W-:Y:S02]  /*2a90*/  LEA R50, P6, R109.reuse, R53, 0x2 ;  /* 0x000000356d327211 */ /* 0x040fe400078c10ff */
[-C--:B------:R-:W-:Y:S02]  /*2aa0*/  LEA.HI.X.SX32 R61, R4, R21.reuse, 0x2, P1 ;  /* 0x00000015043d7211 */ /* 0x080fe400008f16ff */
[----:B------:R-:W-:Y:S02]  /*2ab0*/  LEA.HI.X.SX32 R51, R109, R21, 0x2, P6 ;  /* 0x000000156d337211 */ /* 0x000fe400030f16ff */
[----:B------:R-:W-:Y:S02]  /*2ac0*/  LEA R52, P1, R110, R53, 0x2 ;  /* 0x000000356e347211 */ /* 0x000fe400078210ff */
[----:B------:R-:W-:Y:S02]  /*2ad0*/  LEA R70, P6, R112, UR20, 0x2 ;  /* 0x0000001470467c11 */ /* 0x000fe4000f8c10ff */
[----:B------:R-:W-:-:S02]  /*2ae0*/  LEA.HI.X.SX32 R53, R110, R21, 0x2, P1 ;  /* 0x000000156e357211 */ /* 0x000fc400008f16ff */
[----:B------:R-:W-:Y:S02]  /*2af0*/  LEA.HI.X.SX32 R76, R112, UR21, 0x2, P6 ;  /* 0x00000015704c7c11 */ /* 0x000fe4000b0f16ff */
[----:B------:R-:W-:Y:S02]  /*2b00*/  LEA R34, P1, R113, R70, 0x2 ;  /* 0x0000004671227211 */ /* 0x000fe400078210ff */
[----:B------:R-:W-:Y:S02]  /*2b10*/  LOP3.LUT R17, R7, 0x8, RZ, 0xfc, !PT ;  /* 0x0000000807117812 */ /* 0x000fe400078efcff */
[----:B------:R-:W-:Y:S02]  /*2b20*/  LEA.HI.X.SX32 R35, R113, R76, 0x2, P1 ;  /* 0x0000004c71237211 */ /* 0x000fe400008f16ff */
[----:B------:R-:W-:Y:S02]  /*2b30*/  ISETP.GE.AND P1, PT, R17, R20, PT ;  /* 0x000000141100720c */ /* 0x000fe40003f26270 */
[----:B------:R-:W-:Y:S01]  /*2b40*/  LEA R24, P6, R115, R70, 0x2 ;  /* 0x0000004673187211 */ /* 0x000fe200078c10ff */
[----:B------:R-:W-:Y:S01]  /*2b50*/  IMAD.WIDE R78, R79, 0x4, R34 ;  /* 0x000000044f4e7825 */ /* 0x000fe200078e0222 */
[----:B------:R-:W-:-:S02]  /*2b60*/  LOP3.LUT R19, R7, 0xa, RZ, 0xfc, !PT ;  /* 0x0000000a07137812 */ /* 0x000fc400078efcff */
[----:B------:R-:W-:Y:S02]  /*2b70*/  LOP3.LUT R21, R7, 0xc, RZ, 0xfc, !PT ;  /* 0x0000000c07157812 */ /* 0x000fe400078efcff */
[----:B------:R-:W-:Y:S02]  /*2b80*/  SEL R4, R16, RZ, !P1 ;  /* 0x000000ff10047207 */ /* 0x000fe40004800000 */
[----:B------:R-:W-:Y:S02]  /*2b90*/  LEA.HI.X.SX32 R25, R115, R76, 0x2, P6 ;  /* 0x0000004c73197211 */ /* 0x000fe400030f16ff */
[-C--:B------:R-:W-:Y:S02]  /*2ba0*/  ISETP.GE.AND P6, PT, R19, R20.reuse, PT ;  /* 0x000000141300720c */ /* 0x080fe40003fc6270 */
[----:B------:R-:W-:Y:S01]  /*2bb0*/  LOP3.LUT R23, R7, 0xe, RZ, 0xfc, !PT ;  /* 0x0000000e07177812 */ /* 0x000fe200078efcff */
[----:B------:R-:W-:Y:S01]  /*2bc0*/  IMAD.WIDE R80, R81, 0x4, R24 ;  /* 0x0000000451507825 */ /* 0x000fe200078e0218 */
[----:B------:R-:W-:-:S02]  /*2bd0*/  ISETP.GE.AND P1, PT, R21, R20, PT ;  /* 0x000000141500720c */ /* 0x000fc40003f26270 */
[----:B------:R-:W-:Y:S02]  /*2be0*/  ISETP.NE.U32.AND P0, PT, R4, RZ, PT ;  /* 0x000000ff0400720c */ /* 0x000fe40003f05070 */
[----:B------:R-:W-:Y:S02]  /*2bf0*/  LOP3.LUT R4, R3, 0x10, RZ, 0x3c, !PT ;  /* 0x0000001003047812 */ /* 0x000fe400078e3cff */
[----:B------:R-:W-:Y:S02]  /*2c00*/  SEL R8, R16, RZ, !P6 ;  /* 0x000000ff10087207 */ /* 0x000fe40007000000 */
[----:B------:R-:W-:Y:S01]  /*2c10*/  ISETP.GE.AND P6, PT, R23, R20, PT ;  /* 0x000000141700720c */ /* 0x000fe20003fc6270 */
[----:B------:R-:W-:Y:S01]  /*2c20*/  VIADD R233, R4, UR7 ;  /* 0x0000000704e97c36 */ /* 0x000fe20008000000 */
[----:B------:R-:W-:Y:S02]  /*2c30*/  SEL R6, R16, RZ, !P1 ;  /* 0x000000ff10067207 */ /* 0x000fe40004800000 */
[----:B------:R-:W-:-:S02]  /*2c40*/  ISETP.NE.U32.AND P1, PT, R8, RZ, PT ;  /* 0x000000ff0800720c */ /* 0x000fc40003f25070 */
[----:B------:R-:W-:Y:S01]  /*2c50*/  SEL R8, R16, RZ, !P6 ;  /* 0x000000ff10087207 */ /* 0x000fe20007000000 */
[----:B------:R-:W-:Y:S01]  /*2c60*/  LDGSTS.E [R233+0x14000], desc[UR18][R30.64], P3 ;  /* 0x140000001ee97fae */ /* 0x000fe20009921852 */
[----:B------:R-:W-:Y:S02]  /*2c70*/  ISETP.NE.U32.AND P6, PT, R6, RZ, PT ;  /* 0x000000ff0600720c */ /* 0x000fe40003fc5070 */
[----:B------:R-:W-:Y:S01]  /*2c80*/  LOP3.LUT R6, R3, 0x20, RZ, 0x3c, !PT ;  /* 0x0000002003067812 */ /* 0x000fe200078e3cff */
[----:B------:R-:W-:Y:S01]  /*2c90*/  LDGSTS.E [R233+0x14008], desc[UR18][R32.64], P5 ;  /* 0x1400800020e97fae */ /* 0x000fe2000a921852 */
[----:B------:R-:W-:Y:S02]  /*2ca0*/  ISETP.GE.AND P3, PT, R89, R20, PT ;  /* 0x000000145900720c */ /* 0x000fe40003f66270 */
[----:B------:R-:W-:Y:S01]  /*2cb0*/  ISETP.NE.U32.AND P4, PT, R8, RZ, PT ;  /* 0x000000ff0800720c */ /* 0x000fe20003f85070 */
[----:B------:R-:W-:Y:S01]  /*2cc0*/  VIADD R231, R6, UR7 ;  /* 0x0000000706e77c36 */ /* 0x000fe20008000000 */
[----:B------:R-:W-:-:S02]  /*2cd0*/  SEL R8, R16, RZ, !P3 ;  /* 0x000000ff10087207 */ /* 0x000fc40005800000 */
[-C--:B------:R-:W-:Y:S02]  /*2ce0*/  ISETP.GE.AND P5, PT, R91, R20.reuse, PT ;  /* 0x000000145b00720c */ /* 0x080fe40003fa6270 */
[----:B------:R-:W-:Y:S01]  /*2cf0*/  LDGSTS.E [R231+0x14000], desc[UR18][R38.64], P0 ;  /* 0x1400000026e77fae */ /* 0x000fe20008121852 */
[----:B------:R-:W-:Y:S02]  /*2d00*/  ISETP.NE.U32.AND P0, PT, R8, RZ, PT ;  /* 0x000000ff0800720c */ /* 0x000fe40003f05070 */
[----:B------:R-:W-:Y:S01]  /*2d10*/  LOP3.LUT R8, R3, 0x30, RZ, 0x3c, !PT ;  /* 0x0000003003087812 */ /* 0x000fe200078e3cff */
[----:B------:R-:W-:Y:S01]  /*2d20*/  LDGSTS.E [R231+0x14008], desc[UR18][R40.64], P1 ;  /* 0x1400800028e77fae */ /* 0x000fe20008921852 */
[-C--:B------:R-:W-:Y:S02]  /*2d30*/  ISETP.GE.AND P3, PT, R93, R20.reuse, PT ;  /* 0x000000145d00720c */ /* 0x080fe40003f66270 */
[----:B------:R-:W-:Y:S01]  /*2d40*/  SEL R10, R16, RZ, !P5 ;  /* 0x000000ff100a7207 */ /* 0x000fe20006800000 */
[----:B------:R-:W-:Y:S01]  /*2d50*/  VIADD R229, R8, UR7 ;  /* 0x0000000708e57c36 */ /* 0x000fe20008000000 */
[----:B------:R-:W-:-:S02]  /*2d60*/  ISETP.GE.AND P5, PT, R95, R20, PT ;  /* 0x000000145f00720c */ /* 0x000fc40003fa6270 */
[----:B------:R-:W-:Y:S02]  /*2d70*/  SEL R12, R16, RZ, !P3 ;  /* 0x000000ff100c7207 */ /* 0x000fe40005800000 */
[----:B------:R-:W-:Y:S01]  /*2d80*/  LDGSTS.E [R229+0x14000], desc[UR18][R42.64], P6 ;  /* 0x140000002ae57fae */ /* 0x000fe2000b121852 */
[-C--:B------:R-:W-:Y:S02]  /*2d90*/  ISETP.GE.AND P6, PT, R97, R20.reuse, PT ;  /* 0x000000146100720c */ /* 0x080fe40003fc6270 */
[----:B------:R-:W-:Y:S01]  /*2da0*/  ISETP.NE.U32.AND P3, PT, R10, RZ, PT ;  /* 0x000000ff0a00720c */ /* 0x000fe20003f65070 */
[----:B------:R1:W-:Y:S01]  /*2db0*/  LDGSTS.E [R229+0x14008], desc[UR18][R44.64], P4 ;  /* 0x140080002ce57fae */ /* 0x0003e2000a121852 */
[----:B------:R-:W-:Y:S02]  /*2dc0*/  SEL R10, R16, RZ, !P5 ;  /* 0x000000ff100a7207 */ /* 0x000fe40006800000 */
[----:B------:R-:W-:Y:S02]  /*2dd0*/  ISETP.NE.U32.AND P1, PT, R12, RZ, PT ;  /* 0x000000ff0c00720c */ /* 0x000fe40003f25070 */
[----:B------:R-:W-:-:S02]  /*2de0*/  ISETP.GE.AND P4, PT, R99, R20, PT ;  /* 0x000000146300720c */ /* 0x000fc40003f86270 */
[----:B------:R-:W-:Y:S02]  /*2df0*/  SEL R12, R16, RZ, !P6 ;  /* 0x000000ff100c7207 */ /* 0x000fe40007000000 */
[----:B------:R-:W-:Y:S02]  /*2e00*/  ISETP.NE.U32.AND P5, PT, R10, RZ, PT ;  /* 0x000000ff0a00720c */ /* 0x000fe40003fa5070 */
[----:B------:R-:W-:Y:S01]  /*2e10*/  LOP3.LUT R10, R3, 0x40, RZ, 0x3c, !PT ;  /* 0x00000040030a7812 */ /* 0x000fe200078e3cff */
[----:B-1----:R-:W-:Y:S01]  /*2e20*/  IMAD.WIDE R44, R77, 0x4, R44 ;  /* 0x000000044d2c7825 */ /* 0x002fe200078e022c */
[----:B------:R-:W-:Y:S02]  /*2e30*/  SEL R14, R16, RZ, !P4 ;  /* 0x000000ff100e7207 */ /* 0x000fe40006000000 */
[----:B------:R-:W-:Y:S01]  /*2e40*/  ISETP.NE.U32.AND P4, PT, R12, RZ, PT ;  /* 0x000000ff0c00720c */ /* 0x000fe20003f85070 */
[----:B------:R-:W-:Y:S01]  /*2e50*/  VIADD R227, R10, UR7 ;  /* 0x000000070ae37c36 */ /* 0x000fe20008000000 */
[----:B------:R-:W-:Y:S01]  /*2e60*/  LOP3.LUT R12, R3, 0x50, RZ, 0x3c, !PT ;  /* 0x00000050030c7812 */ /* 0x000fe200078e3cff */
[----:B------:R-:W-:Y:S01]  /*2e70*/  IMAD.U32 R77, RZ, RZ, UR12 ;  /* 0x0000000cff4d7e24 */ /* 0x000fe2000f8e00ff */
[----:B------:R-:W-:-:S02]  /*2e80*/  ISETP.GE.AND P6, PT, R101, R20, PT ;  /* 0x000000146500720c */ /* 0x000fc40003fc6270 */
[----:B------:R-:W-:Y:S01]  /*2e90*/  LDGSTS.E [R227+0x14000], desc[UR18][R46.64], P0 ;  /* 0x140000002ee37fae */ /* 0x000fe20008121852 */
[----:B------:R-:W-:Y:S01]  /*2ea0*/  VIADD R225, R12, UR7 ;  /* 0x000000070ce17c36 */ /* 0x000fe20008000000 */
[----:B------:R-:W-:Y:S02]  /*2eb0*/  SEL R18, R16, RZ, !P6 ;  /* 0x000000ff10127207 */ /* 0x000fe40007000000 */
[----:B------:R-:W-:Y:S01]  /*2ec0*/  LDGSTS.E [R227+0x14008], desc[UR18][R48.64], P3 ;  /* 0x1400800030e37fae */ /* 0x000fe20009921852 */
[----:B------:R-:W-:Y:S02]  /*2ed0*/  ISETP.NE.U32.AND P0, PT, R14, RZ, PT ;  /* 0x000000ff0e00720c */ /* 0x000fe40003f05070 */
[----:B------:R-:W-:Y:S01]  /*2ee0*/  ISETP.NE.U32.AND P6, PT, R18, RZ, PT ;  /* 0x000000ff1200720c */ /* 0x000fe20003fc5070 */
[----:B------:R-:W-:Y:S01]  /*2ef0*/  LDGSTS.E [R225+0x14000], desc[UR18][R50.64], P1 ;  /* 0x1400000032e17fae */ /* 0x000fe20008921852 */
[----:B------:R-:W-:Y:S01]  /*2f00*/  ISETP.GE.AND P1, PT, R103, R20, PT ;  /* 0x000000146700720c */ /* 0x000fe20003f26270 */
[----:B------:R-:W-:Y:S01]  /*2f10*/  VIADD R20, R20, 0xffffffc0 ;  /* 0xffffffc014147836 */ /* 0x000fe20000000000 */
[----:B------:R-:W-:Y:S01]  /*2f20*/  LOP3.LUT R14, R3, 0x60, RZ, 0x3c, !PT ;  /* 0x00000060030e7812 */ /* 0x000fe200078e3cff */
[----:B------:R-:W-:Y:S01]  /*2f30*/  LDGSTS.E [R225+0x14008], desc[UR18][R52.64], P5 ;  /* 0x1400800034e17fae */ /* 0x000fe2000a921852 */
[----:B------:R-:W-:-:S02]  /*2f40*/  ISETP.GE.AND P5, PT, R7, R22, PT ;  /* 0x000000160700720c */ /* 0x000fc40003fa6270 */
[----:B------:R-:W-:Y:S01]  /*2f50*/  SEL R16, R16, RZ, !P1 ;  /* 0x000000ff10107207 */ /* 0x000fe20004800000 */
[----:B------:R-:W-:Y:S01]  /*2f60*/  VIADD R223, R14, UR7 ;  /* 0x000000070edf7c36 */ /* 0x000fe20008000000 */
[-C--:B------:R-:W-:Y:S02]  /*2f70*/  ISETP.GE.AND P1, PT, R11, R22.reuse, PT ;  /* 0x000000160b00720c */ /* 0x080fe40003f26270 */
[----:B------:R-:W-:Y:S02]  /*2f80*/  SEL R18, RZ, 0x4, P5 ;  /* 0x00000004ff127807 */ /* 0x000fe40002800000 */
[----:B------:R-:W-:Y:S01]  /*2f90*/  ISETP.NE.U32.AND P5, PT, R16, RZ, PT ;  /* 0x000000ff1000720c */ /* 0x000fe20003fa5070 */
[----:B------:R-:W-:Y:S01]  /*2fa0*/  LDGSTS.E [R223+0x14000], desc[UR18][R54.64], P4 ;  /* 0x1400000036df7fae */ /* 0x000fe2000a121852 */
[----:B------:R-:W-:Y:S02]  /*2fb0*/  ISETP.GT.AND P3, PT, R94, 0x3f, PT ;  /* 0x0000003f5e00780c */ /* 0x000fe40003f64270 */
[----:B------:R-:W-:Y:S01]  /*2fc0*/  SEL R16, RZ, 0x4, P1 ;  /* 0x00000004ff107807 */ /* 0x000fe20000800000 */
[----:B------:R-:W-:Y:S01]  /*2fd0*/  LDGSTS.E [R223+0x14008], desc[UR18][R56.64], P0 ;  /* 0x1400800038df7fae */ /* 0x000fe20008121852 */
[----:B------:R-:W-:-:S02]  /*2fe0*/  ISETP.GE.AND P4, PT, R13, R22, PT ;  /* 0x000000160d00720c */ /* 0x000fc40003f86270 */
[----:B------:R-:W-:Y:S02]  /*2ff0*/  SEL R36, R16, RZ, P3 ;  /* 0x000000ff10247207 */ /* 0x000fe40001800000 */
[----:B------:R-:W-:Y:S02]  /*3000*/  LOP3.LUT R16, R3, 0x70, RZ, 0x3c, !PT ;  /* 0x0000007003107812 */ /* 0x000fe400078e3cff */
[----:B------:R-:W-:Y:S02]  /*3010*/  SEL R18, R18, RZ, P3 ;  /* 0x000000ff12127207 */ /* 0x000fe40001800000 */
[----:B------:R-:W-:Y:S01]  /*3020*/  ISETP.GE.AND P1, PT, R15, R22, PT ;  /* 0x000000160f00720c */ /* 0x000fe20003f26270 */
[----:B------:R-:W-:Y:S01]  /*3030*/  VIADD R221, R16, UR7 ;  /* 0x0000000710dd7c36 */ /* 0x000fe20008000000 */
[----:B------:R-:W-:Y:S02]  /*3040*/  SEL R37, RZ, 0x4, P4 ;  /* 0x00000004ff257807 */ /* 0x000fe40002000000 */
[----:B------:R-:W-:-:S02]  /*3050*/  ISETP.NE.U32.AND P4, PT, R18, RZ, PT ;  /* 0x000000ff1200720c */ /* 0x000fc40003f85070 */
[----:B------:R-:W-:Y:S01]  /*3060*/  SEL R18, RZ, 0x4, P1 ;  /* 0x00000004ff127807 */ /* 0x000fe20000800000 */
[----:B------:R-:W-:Y:S01]  /*3070*/  LDGSTS.E [R221+0x14000], desc[UR18][R58.64], P6 ;  /* 0x140000003add7fae */ /* 0x000fe2000b121852 */
[----:B------:R-:W-:Y:S02]  /*3080*/  ISETP.NE.U32.AND P1, PT, R36, RZ, PT ;  /* 0x000000ff2400720c */ /* 0x000fe40003f25070 */
[----:B------:R-:W-:Y:S01]  /*3090*/  SEL R37, R37, RZ, P3 ;  /* 0x000000ff25257207 */ /* 0x000fe20001800000 */
[----:B------:R-:W-:Y:S01]  /*30a0*/  LDGSTS.E [R221+0x14008], desc[UR18][R60.64], P5 ;  /* 0x140080003cdd7fae */ /* 0x000fe2000a921852 */
[----:B------:R-:W-:Y:S02]  /*30b0*/  LEA R36, P5, R117, R70, 0x2 ;  /* 0x0000004675247211 */ /* 0x000fe400078a10ff */
[----:B------:R-:W-:Y:S01]  /*30c0*/  ISETP.NE.U32.AND P0, PT, R37, RZ, PT ;  /* 0x000000ff2500720c */ /* 0x000fe20003f05070 */
[----:B------:R-:W0:Y:S01]  /*30d0*/  LDGDEPBAR ;  /* 0x00000000000079af */ /* 0x000e220000000000 */
[----:B------:R-:W-:-:S02]  /*30e0*/  LEA.HI.X.SX32 R37, R117, R76, 0x2, P5 ;  /* 0x0000004c75257211 */ /* 0x000fc400028f16ff */
[----:B------:R-:W-:Y:S01]  /*30f0*/  LEA R62, P5, R119, R70, 0x2 ;  /* 0x00000046773e7211 */ /* 0x000fe200078a10ff */
[----:B------:R1:W-:Y:S01]  /*3100*/  LDGSTS.E [R219], desc[UR18][R34.64], P2 ;  /* 0x0000000022db7fae */ /* 0x0003e20009121852 */
[----:B------:R-:W-:Y:S01]  /*3110*/  SEL R18, R18, RZ, P3 ;  /* 0x000000ff12127207 */ /* 0x000fe20001800000 */
[----:B------:R-:W-:Y:S01]  /*3120*/  IMAD.WIDE R82, R83, 0x4, R36 ;  /* 0x0000000453527825 */ /* 0x000fe200078e0224 */
[----:B------:R-:W-:Y:S01]  /*3130*/  LEA.HI.X.SX32 R63, R119, R76, 0x2, P5 ;  /* 0x0000004c773f7211 */ /* 0x000fe200028f16ff */
[----:B------:R2:W-:Y:S01]  /*3140*/  LDGSTS.E [R219+0x400], desc[UR18][R24.64], P2 ;  /* 0x0040000018db7fae */ /* 0x0005e20009121852 */
[----:B------:R-:W-:Y:S02]  /*3150*/  ISETP.NE.U32.AND P6, PT, R18, RZ, PT ;  /* 0x000000ff1200720c */ /* 0x000fe40003fc5070 */
[----:B------:R-:W-:Y:S01]  /*3160*/  LOP3.LUT R18, R0, 0x40, RZ, 0x3c, !PT ;  /* 0x0000004000127812 */ /* 0x000fe200078e3cff */
[----:B------:R3:W-:Y:S01]  /*3170*/  LDGSTS.E [R219+0x800], desc[UR18][R36.64], P2 ;  /* 0x0080000024db7fae */ /* 0x0007e20009121852 */
[----:B------:R-:W-:Y:S01]  /*3180*/  IMAD.WIDE R84, R85, 0x4, R62 ;  /* 0x0000000455547825 */ /* 0x000fe200078e023e */
[----:B-1----:R-:W-:-:S02]  /*3190*/  LEA R34, P5, R121, R70, 0x2 ;  /* 0x0000004679227211 */ /* 0x002fc400078a10ff */
[----:B------:R1:W-:Y:S01]  /*31a0*/  LDGSTS.E [R219+0xc00], desc[UR18][R62.64], P2 ;  /* 0x00c000003edb7fae */ /* 0x0003e20009121852 */
[----:B------:R-:W-:Y:S01]  /*31b0*/  VIADD R105, R18, UR7 ;  /* 0x0000000712697c36 */ /* 0x000fe20008000000 */
[----:B------:R-:W-:Y:S02]  /*31c0*/  LEA.HI.X.SX32 R35, R121, R76, 0x2, P5 ;  /* 0x0000004c79237211 */ /* 0x000fe400028f16ff */
[----:B--2---:R-:W-:Y:S01]  /*31d0*/  LEA R24, P5, R123, R70, 0x2 ;  /* 0x000000467b187211 */ /* 0x004fe200078a10ff */
[----:B------:R-:W-:-:S03]  /*31e0*/  IMAD.WIDE R86, R87, 0x4, R34 ;  /* 0x0000000457567825 */ /* 0x000fc600078e0222 */
[----:B------:R-:W-:Y:S01]  /*31f0*/  LEA.HI.X.SX32 R25, R123, R76, 0x2, P5 ;  /* 0x0000004c7b197211 */ /* 0x000fe200028f16ff */
[----:B------:R2:W-:Y:S01]  /*3200*/  LDGSTS.E [R219+0x1000], desc[UR18][R34.64], P2 ;  /* 0x0100000022db7fae */ /* 0x0005e20009121852 */
[----:B---3--:R-:W-:Y:S01]  /*3210*/  LEA R36, P5, R125, R70, 0x2 ;  /* 0x000000467d247211 */ /* 0x008fe200078a10ff */
[----:B------:R-:W-:-:S03]  /*3220*/  IMAD.WIDE R176, R177, 0x4, R24 ;  /* 0x00000004b1b07825 */ /* 0x000fc600078e0218 */
[----:B------:R-:W-:Y:S01]  /*3230*/  LEA.HI.X.SX32 R37, R125, R76, 0x2, P5 ;  /* 0x0000004c7d257211 */ /* 0x000fe200028f16ff */
[----:B------:R3:W-:Y:S01]  /*3240*/  LDGSTS.E [R219+0x1400], desc[UR18][R24.64], P2 ;  /* 0x0140000018db7fae */ /* 0x0007e20009121852 */
[----:B-1----:R-:W-:-:S03]  /*3250*/  LEA R62, P5, R127, R70, 0x2 ;  /* 0x000000467f3e7211 */ /* 0x002fc600078a10ff */
[----:B------:R-:W-:Y:S01]  /*3260*/  LDGSTS.E [R219+0x1800], desc[UR18][R36.64], P2 ;  /* 0x0180000024db7fae */ /* 0x000fe20009121852 */
[----:B------:R-:W-:Y:S01]  /*3270*/  LEA.HI.X.SX32 R63, R127, R76, 0x2, P5 ;  /* 0x0000004c7f3f7211 */ /* 0x000fe200028f16ff */
[----:B------:R-:W-:Y:S01]  /*3280*/  IMAD.WIDE R178, R179, 0x4, R36 ;  /* 0x00000004b3b27825 */ /* 0x000fe200078e0224 */
[----:B--2---:R-:W-:-:S03]  /*3290*/  LEA R34, P5, R129, R70, 0x2 ;  /* 0x0000004681227211 */ /* 0x004fc600078a10ff */
[----:B------:R-:W-:Y:S01]  /*32a0*/  LDGSTS.E [R219+0x1c00], desc[UR18][R62.64], P2 ;  /* 0x01c000003edb7fae */ /* 0x000fe20009121852 */
[----:B------:R-:W-:Y:S01]  /*32b0*/  LEA.HI.X.SX32 R35, R129, R76, 0x2, P5 ;  /* 0x0000004c81237211 */ /* 0x000fe200028f16ff */
[----:B------:R-:W-:Y:S01]  /*32c0*/  IMAD.WIDE R180, R181, 0x4, R62 ;  /* 0x00000004b5b47825 */ /* 0x000fe200078e023e */
[----:B---3--:R-:W-:-:S03]  /*32d0*/  LEA R24, P5, R131, R70, 0x2 ;  /* 0x0000004683187211 */ /* 0x008fc600078a10ff */
[----:B------:R-:W-:Y:S01]  /*32e0*/  IMAD.WIDE R182, R183, 0x4, R34 ;  /* 0x00000004b7b67825 */ /* 0x000fe200078e0222 */
[----:B------:R-:W-:Y:S01]  /*32f0*/  LEA.HI.X.SX32 R25, R131, R76, 0x2, P5 ;  /* 0x0000004c83197211 */ /* 0x000fe200028f16ff */
[----:B------:R1:W-:Y:S01]  /*3300*/  LDGSTS.E [R219+0x2000], desc[UR18][R34.64], P2 ;  /* 0x0200000022db7fae */ /* 0x0003e20009121852 */
[----:B------:R-:W-:Y:S01]  /*3310*/  LEA R64, P5, R133, R70, 0x2 ;  /* 0x0000004685407211 */ /* 0x000fe200078a10ff */
[----:B------:R-:W-:-:S03]  /*3320*/  IMAD.WIDE R184, R185, 0x4, R24 ;  /* 0x00000004b9b87825 */ /* 0x000fc600078e0218 */
[----:B------:R-:W-:Y:S01]  /*3330*/  LEA.HI.X.SX32 R65, R133, R76, 0x2, P5 ;  /* 0x0000004c85417211 */ /* 0x000fe200028f16ff */
[----:B------:R2:W-:Y:S01]  /*3340*/  LDGSTS.E [R219+0x2400], desc[UR18][R24.64], P2 ;  /* 0x0240000018db7fae */ /* 0x0005e20009121852 */
[----:B------:R-:W-:-:S03]  /*3350*/  LEA R66, P5, R135, R70, 0x2 ;  /* 0x0000004687427211 */ /* 0x000fc600078a10ff */
[----:B------:R-:W-:Y:S01]  /*3360*/  LDGSTS.E [R219+0x2800], desc[UR18][R64.64], P2 ;  /* 0x0280000040db7fae */ /* 0x000fe20009121852 */
[----:B------:R-:W-:Y:S01]  /*3370*/  LEA.HI.X.SX32 R67, R135, R76, 0x2, P5 ;  /* 0x0000004c87437211 */ /* 0x000fe200028f16ff */
[----:B------:R-:W-:Y:S01]  /*3380*/  IMAD.WIDE R186, R187, 0x4, R64 ;  /* 0x00000004bbba7825 */ /* 0x000fe200078e0240 */
[----:B-1----:R-:W-:-:S03]  /*3390*/  LEA R34, P5, R137, R70, 0x2 ;  /* 0x0000004689227211 */ /* 0x002fc600078a10ff */
[----:B------:R-:W-:Y:S01]  /*33a0*/  LDGSTS.E [R219+0x2c00], desc[UR18][R66.64], P2 ;  /* 0x02c0000042db7fae */ /* 0x000fe20009121852 */
[----:B------:R-:W-:Y:S01]  /*33b0*/  LEA.HI.X.SX32 R35, R137, R76, 0x2, P5 ;  /* 0x0000004c89237211 */ /* 0x000fe200028f16ff */
[----:B------:R-:W-:Y:S01]  /*33c0*/  IMAD.WIDE R188, R189, 0x4, R66 ;  /* 0x00000004bdbc7825 */ /* 0x000fe200078e0242 */
[----:B------:R-:W-:-:S03]  /*33d0*/  LEA R36, P5, R139, R70, 0x2 ;  /* 0x000000468b247211 */ /* 0x000fc600078a10ff */
[----:B------:R-:W-:Y:S01]  /*33e0*/  IMAD.WIDE R190, R191, 0x4, R34 ;  /* 0x00000004bfbe7825 */ /* 0x000fe200078e0222 */
[----:B------:R-:W-:Y:S01]  /*33f0*/  LEA.HI.X.SX32 R37, R139, R76, 0x2, P5 ;  /* 0x0000004c8b257211 */ /* 0x000fe200028f16ff */
[----:B------:R1:W-:Y:S01]  /*3400*/  LDGSTS.E [R219+0x3000], desc[UR18][R34.64], P2 ;  /* 0x0300000022db7fae */ /* 0x0003e20009121852 */
[----:B------:R-:W-:Y:S01]  /*3410*/  LEA R62, P5, R141, R70, 0x2 ;  /* 0x000000468d3e7211 */ /* 0x000fe200078a10ff */
[----:B------:R-:W-:-:S03]  /*3420*/  IMAD.WIDE R192, R193, 0x4, R36 ;  /* 0x00000004c1c07825 */ /* 0x000fc600078e0224 */
[----:B------:R-:W-:Y:S01]  /*3430*/  LEA.HI.X.SX32 R63, R141, R76, 0x2, P5 ;  /* 0x0000004c8d3f7211 */ /* 0x000fe200028f16ff */
[----:B------:R3:W-:Y:S01]  /*3440*/  LDGSTS.E [R219+0x3400], desc[UR18][R36.64], P2 ;  /* 0x0340000024db7fae */ /* 0x0007e20009121852 */
[----:B--2---:R-:W-:-:S03]  /*3450*/  LEA R24, P5, R143, R70, 0x2 ;  /* 0x000000468f187211 */ /* 0x004fc600078a10ff */
[----:B------:R-:W-:Y:S01]  /*3460*/  LDGSTS.E [R219+0x3800], desc[UR18][R62.64], P2 ;  /* 0x038000003edb7fae */ /* 0x000fe20009121852 */
[----:B------:R-:W-:Y:S01]  /*3470*/  LEA.HI.X.SX32 R25, R143, R76, 0x2, P5 ;  /* 0x0000004c8f197211 */ /* 0x000fe200028f16ff */
[----:B------:R-:W-:Y:S01]  /*3480*/  IMAD.WIDE R194, R195, 0x4, R62 ;  /* 0x00000004c3c27825 */ /* 0x000fe200078e023e */
[----:B-1----:R-:W-:-:S03]  /*3490*/  LEA R34, P5, R145, R70, 0x2 ;  /* 0x0000004691227211 */ /* 0x002fc600078a10ff */
[----:B------:R-:W-:Y:S01]  /*34a0*/  IMAD.WIDE R196, R197, 0x4, R24 ;  /* 0x00000004c5c47825 */ /* 0x000fe200078e0218 */
[----:B------:R-:W-:Y:S01]  /*34b0*/  LEA.HI.X.SX32 R35, R145, R76, 0x2, P5 ;  /* 0x0000004c91237211 */ /* 0x000fe200028f16ff */
[----:B------:R1:W-:Y:S01]  /*34c0*/  LDGSTS.E [R219+0x3c00], desc[UR18][R24.64], P2 ;  /* 0x03c0000018db7fae */ /* 0x0003e20009121852 */
[----:B---3--:R-:W-:Y:S01]  /*34d0*/  LEA R36, P5, R147, R70, 0x2 ;  /* 0x0000004693247211 */ /* 0x008fe200078a10ff */
[----:B------:R-:W-:-:S03]  /*34e0*/  IMAD.WIDE R198, R199, 0x4, R34 ;  /* 0x00000004c7c67825 */ /* 0x000fc600078e0222 */
[----:B------:R-:W-:Y:S01]  /*34f0*/  LEA.HI.X.SX32 R37, R147, R76, 0x2, P5 ;  /* 0x0000004c93257211 */ /* 0x000fe200028f16ff */
[----:B------:R2:W-:Y:S02]  /*3500*/  LDGSTS.E [R105+0x200], desc[UR18][R34.64], P2 ;  /* 0x0020000022697fae */ /* 0x0005e40009121852 */
[----:B------:R-:W-:Y:S02]  /*3510*/  IMAD.WIDE R200, R201, 0x4, R36 ;  /* 0x00000004c9c87825 */ /* 0x000fe400078e0224 */
[----:B------:R3:W-:Y:S01]  /*3520*/  LDGSTS.E [R105+0x600], desc[UR18][R36.64], P2 ;  /* 0x0060000024697fae */ /* 0x0007e20009121852 */
[----:B-1----:R-:W-:-:S04]  /*3530*/  LEA R24, P5, R149, R70, 0x2 ;  /* 0x0000004695187211 */ /* 0x002fc800078a10ff */
[----:B------:R-:W-:Y:S02]  /*3540*/  LEA.HI.X.SX32 R25, R149, R76, 0x2, P5 ;  /* 0x0000004c95197211 */ /* 0x000fe400028f16ff */
[----:B------:R-:W-:Y:S01]  /*3550*/  LEA R62, P5, R151, R70, 0x2 ;  /* 0x00000046973e7211 */ /* 0x000fe200078a10ff */
[----:B------:R-:W-:-:S03]  /*3560*/  IMAD.WIDE R202, R203, 0x4, R24 ;  /* 0x00000004cbca7825 */ /* 0x000fc600078e0218 */
[----:B------:R-:W-:Y:S01]  /*3570*/  LEA.HI.X.SX32 R63, R151, R76, 0x2, P5 ;  /* 0x0000004c973f7211 */ /* 0x000fe200028f16ff */
[----:B------:R1:W-:Y:S01]  /*3580*/  LDGSTS.E [R105+0xa00], desc[UR18][R24.64], P2 ;  /* 0x00a0000018697fae */ /* 0x0003e20009121852 */
        /* <DEDUP_REMOVED lines=9> */
[----:B------:R1:W-:Y:S01]  /*3620*/  LDGSTS.E [R105+0x1600], desc[UR18][R36.64], P2 ;  /* 0x0160000024697fae */ /* 0x0003e20009121852 */
[----:B------:R-:W-:Y:S01]  /*3630*/  LEA.HI.X.SX32 R25, R159, R76, 0x2, P5 ;  /* 0x0000004c9f197211 */ /* 0x000fe200028f16ff */
[----:B--2---:R-:W-:Y:S01]  /*3640*/  IMAD.U32 R63, RZ, RZ, UR12 ;  /* 0x0000000cff3f7e24 */ /* 0x004fe2000f8e00ff */
[----:B------:R-:W-:Y:S01]  /*3650*/  LEA R64, P5, R161, R70, 0x2 ;  /* 0x00000046a1407211 */ /* 0x000fe200078a10ff */
[----:B------:R-:W-:Y:S02]  /*3660*/  IMAD.WIDE R208, R209, 0x4, R36 ;  /* 0x00000004d1d07825 */ /* 0x000fe400078e0224 */
[----:B------:R2:W-:Y:S01]  /*3670*/  LDGSTS.E [R105+0x1a00], desc[UR18][R24.64], P2 ;  /* 0x01a0000018697fae */ /* 0x0005e20009121852 */
[----:B------:R-:W-:Y:S01]  /*3680*/  LEA.HI.X.SX32 R65, R161, R76, 0x2, P5 ;  /* 0x0000004ca1417211 */ /* 0x000fe200028f16ff */
[----:B---3--:R-:W-:Y:S01]  /*3690*/  IMAD.WIDE R34, R63, 0x4, R24 ;  /* 0x000000043f227825 */ /* 0x008fe200078e0218 */
[----:B------:R-:W-:-:S03]  /*36a0*/  LEA R66, P5, R163, R70, 0x2 ;  /* 0x00000046a3427211 */ /* 0x000fc600078a10ff */
[----:B------:R-:W-:Y:S01]  /*36b0*/  IMAD.WIDE R214, R215, 0x4, R64 ;  /* 0x00000004d7d67825 */ /* 0x000fe200078e0240 */
[----:B------:R-:W-:Y:S01]  /*36c0*/  LEA.HI.X.SX32 R67, R163, R76, 0x2, P5 ;  /* 0x0000004ca3437211 */ /* 0x000fe200028f16ff */
[----:B------:R3:W-:Y:S01]  /*36d0*/  LDGSTS.E [R105+0x1e00], desc[UR18][R64.64], P2 ;  /* 0x01e0000040697fae */ /* 0x0007e20009121852 */
[C---:B------:R-:W-:Y:S01]  /*36e0*/  LEA R62, P5, R165.reuse, R70, 0x2 ;  /* 0x00000046a53e7211 */ /* 0x040fe200078a10ff */
[----:B-1----:R-:W-:Y:S02]  /*36f0*/  IMAD.U32 R37, RZ, RZ, UR12 ;  /* 0x0000000cff257e24 */ /* 0x002fe4000f8e00ff */
[----:B------:R1:W-:Y:S01]  /*3700*/  LDGSTS.E [R105+0x2200], desc[UR18][R66.64], P2 ;  /* 0x0220000042697fae */ /* 0x0003e20009121852 */
[----:B------:R-:W-:Y:S01]  /*3710*/  LEA.HI.X.SX32 R63, R165, R76, 0x2, P5 ;  /* 0x0000004ca53f7211 */ /* 0x000fe200028f16ff */
[----:B------:R-:W-:Y:S01]  /*3720*/  IMAD.WIDE R36, R37, 0x4, R66 ;  /* 0x0000000425247825 */ /* 0x000fe200078e0242 */
[----:B--2---:R-:W-:-:S03]  /*3730*/  LEA R24, P5, R167, R70, 0x2 ;  /* 0x00000046a7187211 */ /* 0x004fc600078a10ff */
[----:B------:R-:W-:Y:S01]  /*3740*/  IMAD.WIDE R212, R213, 0x4, R62 ;  /* 0x00000004d5d47825 */ /* 0x000fe200078e023e */
[----:B------:R-:W-:Y:S01]  /*3750*/  LEA.HI.X.SX32 R25, R167, R76, 0x2, P5 ;  /* 0x0000004ca7197211 */ /* 0x000fe200028f16ff */
[----:B------:R2:W-:Y:S01]  /*3760*/  LDGSTS.E [R105+0x2600], desc[UR18][R62.64], P2 ;  /* 0x026000003e697fae */ /* 0x0005e20009121852 */
[----:B---3--:R-:W-:Y:S01]  /*3770*/  LEA R64, P5, R169, R70, 0x2 ;  /* 0x00000046a9407211 */ /* 0x008fe200078a10ff */
[----:B-1----:R-:W-:-:S03]  /*3780*/  IMAD.U32 R67, RZ, RZ, UR12 ;  /* 0x0000000cff437e24 */ /* 0x002fc6000f8e00ff */
[----:B------:R-:W-:Y:S01]  /*3790*/  LEA.HI.X.SX32 R65, R169, R76, 0x2, P5 ;  /* 0x0000004ca9417211 */ /* 0x000fe200028f16ff */
[----:B------:R-:W-:Y:S01]  /*37a0*/  IMAD.WIDE R210, R211, 0x4, R24 ;  /* 0x00000004d3d27825 */ /* 0x000fe200078e0218 */
[----:B------:R-:W-:Y:S01]  /*37b0*/  LEA R74, P5, R171, R70, 0x2 ;  /* 0x00000046ab4a7211 */ /* 0x000fe200078a10ff */
[----:B------:R1:W-:Y:S02]  /*37c0*/  LDGSTS.E [R105+0x2a00], desc[UR18][R24.64], P2 ;  /* 0x02a0000018697fae */ /* 0x0003e40009121852 */
[----:B------:R-:W-:Y:S01]  /*37d0*/  IMAD.WIDE R68, R69, 0x4, R64 ;  /* 0x0000000445447825 */ /* 0x000fe200078e0240 */
[----:B------:R-:W-:Y:S01]  /*37e0*/  LEA.HI.X.SX32 R75, R171, R76, 0x2, P5 ;  /* 0x0000004cab4b7211 */ /* 0x000fe200028f16ff */
[----:B------:R-:W-:Y:S01]  /*37f0*/  LDGSTS.E [R105+0x2e00], desc[UR18][R64.64], P2 ;  /* 0x02e0000040697fae */ /* 0x000fe20009121852 */
[----:B--2---:R-:W-:-:S03]  /*3800*/  LEA R62, P5, R173, R70, 0x2 ;  /* 0x00000046ad3e7211 */ /* 0x004fc600078a10ff */
[----:B------:R2:W-:Y:S01]  /*3810*/  LDGSTS.E [R105+0x3200], desc[UR18][R74.64], P2 ;  /* 0x032000004a697fae */ /* 0x0005e20009121852 */
[----:B------:R-:W-:Y:S02]  /*3820*/  LEA.HI.X.SX32 R63, R173, R76, 0x2, P5 ;  /* 0x0000004cad3f7211 */ /* 0x000fe400028f16ff */
[----:B------:R-:W-:Y:S01]  /*3830*/  LEA R72, P5, R175, R70, 0x2 ;  /* 0x00000046af487211 */ /* 0x000fe200078a10ff */
[----:B-1----:R-:W-:Y:S02]  /*3840*/  IMAD.WIDE R24, R67, 0x4, R74 ;  /* 0x0000000443187825 */ /* 0x002fe400078e024a */
[----:B------:R1:W-:Y:S01]  /*3850*/  LDGSTS.E [R105+0x3600], desc[UR18][R62.64], P2 ;  /* 0x036000003e697fae */ /* 0x0003e20009121852 */
[----:B------:R-:W-:Y:S01]  /*3860*/  LEA.HI.X.SX32 R73, R175, R76, 0x2, P5 ;  /* 0x0000004caf497211 */ /* 0x000fe200028f16ff */
[----:B------:R-:W-:Y:S01]  /*3870*/  IMAD.WIDE R66, R71, 0x4, R62 ;  /* 0x0000000447427825 */ /* 0x000fe200078e023e */
[----:B------:R-:W-:-:S03]  /*3880*/  LEA R70, P5, R217, R70, 0x2 ;  /* 0x00000046d9467211 */ /* 0x000fc600078a10ff */
[----:B------:R3:W-:Y:S01]  /*3890*/  LDGSTS.E [R105+0x3a00], desc[UR18][R72.64], P2 ;  /* 0x03a0000048697fae */ /* 0x0007e20009121852 */
[----:B------:R-:W-:Y:S01]  /*38a0*/  LEA.HI.X.SX32 R71, R217, R76, 0x2, P5 ;  /* 0x0000004cd9477211 */ /* 0x000fe200028f16ff */
[----:B--2---:R-:W-:Y:S01]  /*38b0*/  IMAD.U32 R75, RZ, RZ, UR28 ;  /* 0x0000001cff4b7e24 */ /* 0x004fe2000f8e00ff */
[-C--:B------:R-:W-:Y:S01]  /*38c0*/  ISETP.GE.AND P5, PT, R17, R22.reuse, PT ;  /* 0x000000161100720c */ /* 0x080fe20003fa6270 */
[----:B------:R-:W-:Y:S02]  /*38d0*/  IMAD.U32 R65, RZ, RZ, UR12 ;  /* 0x0000000cff417e24 */ /* 0x000fe4000f8e00ff */
[----:B------:R2:W-:Y:S01]  /*38e0*/  LDGSTS.E [R105+0x3e00], desc[UR18][R70.64], P2 ;  /* 0x03e0000046697fae */ /* 0x0005e20009121852 */
[----:B------:R-:W-:Y:S01]  /*38f0*/  SEL R74, RZ, 0x4, P5 ;  /* 0x00000004ff4a7807 */ /* 0x000fe20002800000 */
[----:B-1----:R-:W-:Y:S01]  /*3900*/  IMAD.WIDE R62, R237, 0x4, R70 ;  /* 0x00000004ed3e7825 */ /* 0x002fe200078e0246 */
[----:B------:R-:W-:Y:S01]  /*3910*/  ISETP.GE.AND P5, PT, R19, R22, PT ;  /* 0x000000161300720c */ /* 0x000fe20003fa6270 */
[----:B------:R-:W0:Y:S01]  /*3920*/  LDGDEPBAR ;  /* 0x00000000000079af */ /* 0x000e220000000000 */
[----:B------:R-:W-:Y:S01]  /*3930*/  SEL R74, R74, RZ, P3 ;  /* 0x000000ff4a4a7207 */ /* 0x000fe20001800000 */
[----:B------:R-:W-:Y:S01]  /*3940*/  IMAD.WIDE R26, R75, 0x4, R26 ;  /* 0x000000044b1a7825 */ /* 0x000fe200078e021a */
[----:B------:R-:W-:Y:S02]  /*3950*/  BAR.SYNC.DEFER_BLOCKING 0x0 ;  /* 0x0000000000007b1d */ /* 0x000fe40000010000 */
[----:B------:R-:W-:Y:S01]  /*3960*/  ISETP.NE.U32.AND P2, PT, R74, RZ, PT ;  /* 0x000000ff4a00720c */ /* 0x000fe20003f45070 */
[----:B------:R-:W-:Y:S01]  /*3970*/  IMAD.WIDE R64, R65, 0x4, R72 ;  /* 0x0000000441407825 */ /* 0x000fe200078e0248 */
[----:B------:R-:W-:-:S02]  /*3980*/  SEL R74, RZ, 0x4, P5 ;  /* 0x00000004ff4a7807 */ /* 0x000fc40002800000 */
[-C--:B------:R-:W-:Y:S01]  /*3990*/  ISETP.GE.AND P5, PT, R21, R22.reuse, PT ;  /* 0x000000161500720c */ /* 0x080fe20003fa6270 */
[----:B---3--:R-:W-:Y:S01]  /*39a0*/  IMAD.U32 R73, RZ, RZ, UR28 ;  /* 0x0000001cff497e24 */ /* 0x008fe2000f8e00ff */
[----:B------:R-:W-:Y:S01]  /*39b0*/  SEL R74, R74, RZ, P3 ;  /* 0x000000ff4a4a7207 */ /* 0x000fe20001800000 */
[----:B------:R-:W-:Y:S01]  /*39c0*/  IMAD.WIDE R32, R75, 0x4, R32 ;  /* 0x000000044b207825 */ /* 0x000fe200078e0220 */
[----:B--2---:R-:W-:Y:S02]  /*39d0*/  SEL R70, RZ, 0x4, P5 ;  /* 0x00000004ff467807 */ /* 0x004fe40002800000 */
[-C--:B------:R-:W-:Y:S01]  /*39e0*/  ISETP.GE.AND P5, PT, R23, R22.reuse, PT ;  /* 0x000000161700720c */ /* 0x080fe20003fa6270 */
[C---:B------:R-:W-:Y:S01]  /*39f0*/  IMAD.WIDE R30, R73.reuse, 0x4, R30 ;  /* 0x00000004491e7825 */ /* 0x040fe200078e021e */
[----:B------:R-:W-:Y:S02]  /*3a00*/  SEL R70, R70, RZ, P3 ;  /* 0x000000ff46467207 */ /* 0x000fe40001800000 */
[----:B------:R-:W-:Y:S01]  /*3a10*/  SEL R71, RZ, 0x4, P5 ;  /* 0x00000004ff477807 */ /* 0x000fe20002800000 */
[----:B------:R-:W-:Y:S01]  /*3a20*/  IMAD.WIDE R40, R73, 0x4, R40 ;  /* 0x0000000449287825 */ /* 0x000fe200078e0228 */
[----:B------:R-:W-:-:S02]  /*3a30*/  ISETP.GE.AND P5, PT, R91, R22, PT ;  /* 0x000000165b00720c */ /* 0x000fc40003fa6270 */
[----:B------:R-:W-:Y:S01]  /*3a40*/  SEL R71, R71, RZ, P3 ;  /* 0x000000ff47477207 */ /* 0x000fe20001800000 */
[----:B------:R-:W-:Y:S01]  /*3a50*/  IMAD.WIDE R42, R75, 0x4, R42 ;  /* 0x000000044b2a7825 */ /* 0x000fe200078e022a */
[----:B------:R-:W-:Y:S01]  /*3a60*/  @!PT LDS RZ, [RZ] ;  /* 0x00000000fffff984 */ /* 0x000fe20000000800 */
[----:B------:R-:W-:Y:S01]  /*3a70*/  @!PT LDS RZ, [RZ] ;  /* 0x00000000fffff984 */ /* 0x000fe20000000800 */
[----:B------:R-:W-:Y:S01]  /*3a80*/  @!PT LDS RZ, [RZ] ;  /* 0x00000000fffff984 */ /* 0x000fe20000000800 */
[----:B------:R-:W-:Y:S01]  /*3a90*/  LDGSTS.E [R235+0x16000], desc[UR18][R26.64], P4 ;  /* 0x160000001aeb7fae */ /* 0x000fe2000a121852 */
[----:B------:R-:W-:Y:S02]  /*3aa0*/  ISETP.NE.U32.AND P4, PT, R74, RZ, PT ;  /* 0x000000ff4a00720c */ /* 0x000fe40003f85070 */
[----:B------:R-:W-:Y:S01]  /*3ab0*/  IMAD.U32 R237, RZ, RZ, UR28 ;  /* 0x0000001cffed7e24 */ /* 0x000fe2000f8e00ff */
[----:B------:R-:W-:Y:S01]  /*3ac0*/  LDGSTS.E [R235+0x16008], desc[UR18][R28.64], P1 ;  /* 0x160080001ceb7fae */ /* 0x000fe20008921852 */
[----:B------:R-:W-:Y:S02]  /*3ad0*/  ISETP.GE.AND P1, PT, R89, R22, PT ;  /* 0x000000165900720c */ /* 0x000fe40003f26270 */
[----:B------:R-:W-:Y:S01]  /*3ae0*/  IMAD.WIDE R46, R237, 0x4, R46 ;  /* 0x00000004ed2e7825 */ /* 0x000fe200078e022e */
[----:B------:R-:W-:Y:S01]  /*3af0*/  LDGSTS.E [R233+0x16000], desc[UR18][R30.64], P0 ;  /* 0x160000001ee97fae */ /* 0x000fe20008121852 */
[----:B------:R-:W-:-:S02]  /*3b00*/  SEL R72, RZ, 0x4, P1 ;  /* 0x00000004ff487807 */ /* 0x000fc40000800000 */
[----:B------:R-:W-:Y:S01]  /*3b10*/  IMAD.WIDE R48, R73, 0x4, R48 ;  /* 0x0000000449307825 */ /* 0x000fe200078e0230 */
[----:B------:R-:W-:Y:S01]  /*3b20*/  ISETP.NE.U32.AND P1, PT, R70, RZ, PT ;  /* 0x000000ff4600720c */ /* 0x000fe20003f25070 */
[----:B------:R-:W-:Y:S01]  /*3b30*/  LDGSTS.E [R233+0x16008], desc[UR18][R32.64], P6 ;  /* 0x1600800020e97fae */ /* 0x000fe2000b121852 */
[----:B------:R-:W-:Y:S01]  /*3b40*/  SEL R70, RZ, 0x4, P5 ;  /* 0x00000004ff467807 */ /* 0x000fe20002800000 */
[----:B------:R-:W-:Y:S01]  /*3b50*/  IMAD.WIDE R50, R75, 0x4, R50 ;  /* 0x000000044b327825 */ /* 0x000fe200078e0232 */
[----:B------:R-:W-:Y:S02]  /*3b60*/  ISETP.NE.U32.AND P5, PT, R71, RZ, PT ;  /* 0x000000ff4700720c */ /* 0x000fe40003fa5070 */
[----:B------:R-:W-:Y:S01]  /*3b70*/  SEL R72, R72, RZ, P3 ;  /* 0x000000ff48487207 */ /* 0x000fe20001800000 */
[----:B------:R-:W-:Y:S01]  /*3b80*/  IMAD.U32 R71, RZ, RZ, UR28 ;  /* 0x0000001cff477e24 */ /* 0x000fe2000f8e00ff */
[----:B------:R-:W-:Y:S01]  /*3b90*/  SEL R70, R70, RZ, P3 ;  /* 0x000000ff46467207 */ /* 0x000fe20001800000 */
[----:B------:R-:W-:Y:S01]  /*3ba0*/  IMAD.WIDE R52, R73, 0x4, R52 ;  /* 0x0000000449347825 */ /* 0x000fe200078e0234 */
[----:B------:R-:W-:-:S02]  /*3bb0*/  ISETP.NE.U32.AND P0, PT, R72, RZ, PT ;  /* 0x000000ff4800720c */ /* 0x000fc40003f05070 */
[----:B------:R-:W-:Y:S01]  /*3bc0*/  ISETP.NE.U32.AND P6, PT, R70, RZ, PT ;  /* 0x000000ff4600720c */ /* 0x000fe20003fc5070 */
[----:B------:R-:W-:-:S04]  /*3bd0*/  IMAD.WIDE R38, R71, 0x4, R38 ;  /* 0x0000000447267825 */ /* 0x000fc800078e0226 */
[----:B------:R-:W-:Y:S01]  /*3be0*/  IMAD.WIDE R56, R73, 0x4, R56 ;  /* 0x0000000449387825 */ /* 0x000fe200078e0238 */
[----:B------:R-:W-:Y:S01]  /*3bf0*/  LDGSTS.E [R231+0x16000], desc[UR18][R38.64], P2 ;  /* 0x1600000026e77fae */ /* 0x000fe20009121852 */
[-C--:B------:R-:W-:Y:S02]  /*3c00*/  ISETP.GE.AND P2, PT, R9, R22.reuse, PT ;  /* 0x000000160900720c */ /* 0x080fe40003f46270 */
[----:B------:R-:W-:Y:S01]  /*3c10*/  IMAD.WIDE R58, R73, 0x4, R58 ;  /* 0x00000004493a7825 */ /* 0x000fe200078e023a */
[----:B------:R-:W-:Y:S01]  /*3c20*/  LDGSTS.E [R231+0x16008], desc[UR18][R40.64], P4 ;  /* 0x1600800028e77fae */ /* 0x000fe2000a121852 */
[-C--:B------:R-:W-:Y:S02]  /*3c30*/  ISETP.GE.AND P4, PT, R93, R22.reuse, PT ;  /* 0x000000165d00720c */ /* 0x080fe40003f86270 */
[----:B------:R-:W-:Y:S01]  /*3c40*/  IMAD.U32 R73, RZ, RZ, UR12 ;  /* 0x0000000cff497e24 */ /* 0x000fe2000f8e00ff */
[----:B------:R-:W-:Y:S01]  /*3c50*/  LDGSTS.E [R229+0x16000], desc[UR18][R42.64], P1 ;  /* 0x160000002ae57fae */ /* 0x000fe20008921852 */
[----:B------:R-:W-:Y:S01]  /*3c60*/  SEL R70, RZ, 0x4, P4 ;  /* 0x00000004ff467807 */ /* 0x000fe20002000000 */
[----:B------:R-:W-:Y:S01]  /*3c70*/  IMAD.U32 R75, RZ, RZ, UR12 ;  /* 0x0000000cff4b7e24 */ /* 0x000fe2000f8e00ff */
[-C--:B------:R-:W-:Y:S01]  /*3c80*/  ISETP.GE.AND P1, PT, R95, R22.reuse, PT ;  /* 0x000000165f00720c */ /* 0x080fe20003f26270 */
[----:B------:R-:W-:Y:S01]  /*3c90*/  LDGSTS.E [R229+0x16008], desc[UR18][R44.64], P5 ;  /* 0x160080002ce57fae */ /* 0x000fe2000a921852 */
[----:B------:R-:W-:Y:S01]  /*3ca0*/  ISETP.GE.AND P5, PT, R97, R22, PT ;  /* 0x000000166100720c */ /* 0x000fe20003fa6270 */
[----:B------:R-:W-:Y:S01]  /*3cb0*/  IMAD.U32 R237, RZ, RZ, UR12 ;  /* 0x0000000cffed7e24 */ /* 0x000fe2000f8e00ff */
[----:B------:R-:W-:Y:S01]  /*3cc0*/  SEL R70, R70, RZ, P3 ;  /* 0x000000ff46467207 */ /* 0x000fe20001800000 */
[----:B------:R-:W-:Y:S01]  /*3cd0*/  LDGSTS.E [R227+0x16000], desc[UR18][R46.64], P0 ;  /* 0x160000002ee37fae */ /* 0x000fe20008121852 */
[----:B------:R-:W-:-:S02]  /*3ce0*/  SEL R71, RZ, 0x4, P1 ;  /* 0x00000004ff477807 */ /* 0x000fc40000800000 */
[-C--:B------:R-:W-:Y:S01]  /*3cf0*/  ISETP.GE.AND P4, PT, R99, R22.reuse, PT ;  /* 0x000000166300720c */ /* 0x080fe20003f86270 */
[----:B------:R-:W-:Y:S01]  /*3d00*/  LDGSTS.E [R227+0x16008], desc[UR18][R48.64], P6 ;  /* 0x1600800030e37fae */ /* 0x000fe2000b121852 */
[-C--:B------:R-:W-:Y:S02]  /*3d10*/  ISETP.GE.AND P0, PT, R101, R22.reuse, PT ;  /* 0x000000166500720c */ /* 0x080fe40003f06270 */
[----:B------:R-:W-:Y:S02]  /*3d20*/  ISETP.GE.AND P1, PT, R103, R22, PT ;  /* 0x000000166700720c */ /* 0x000fe40003f26270 */
[----:B------:R-:W-:Y:S02]  /*3d30*/  SEL R22, RZ, 0x4, P5 ;  /* 0x00000004ff167807 */ /* 0x000fe40002800000 */
[----:B------:R-:W-:Y:S02]  /*3d40*/  ISETP.NE.U32.AND P5, PT, R70, RZ, PT ;  /* 0x000000ff4600720c */ /* 0x000fe40003fa5070 */
[----:B------:R-:W-:-:S02]  /*3d50*/  SEL R71, R71, RZ, P3 ;  /* 0x000000ff47477207 */ /* 0x000fc40001800000 */
[----:B------:R-:W-:Y:S02]  /*3d60*/  SEL R70, RZ, 0x4, P4 ;  /* 0x00000004ff467807 */ /* 0x000fe40002000000 */
[----:B------:R-:W-:Y:S02]  /*3d70*/  ISETP.NE.U32.AND P4, PT, R71, RZ, PT ;  /* 0x000000ff4700720c */ /* 0x000fe40003f85070 */
[----:B------:R-:W-:Y:S02]  /*3d80*/  SEL R71, RZ, 0x4, P2 ;  /* 0x00000004ff477807 */ /* 0x000fe40001000000 */
[----:B------:R-:W-:Y:S02]  /*3d90*/  ISETP.GE.AND P6, PT, R7, R20, PT ;  /* 0x000000140700720c */ /* 0x000fe40003fc6270 */
[----:B------:R-:W-:Y:S01]  /*3da0*/  SEL R22, R22, RZ, P3 ;  /* 0x000000ff16167207 */ /* 0x000fe20001800000 */
[----:B------:R-:W-:Y:S01]  /*3db0*/  LDGSTS.E [R225+0x16000], desc[UR18][R50.64], P5 ;  /* 0x1600000032e17fae */ /* 0x000fe2000a921852 */
[----:B------:R-:W-:-:S02]  /*3dc0*/  SEL R71, R71, RZ, P3 ;  /* 0x000000ff47477207 */ /* 0x000fc40001800000 */
[----:B------:R-:W-:Y:S02]  /*3dd0*/  SEL R72, RZ, 0x4, P6 ;  /* 0x00000004ff487807 */ /* 0x000fe40003000000 */
[----:B------:R-:W-:Y:S01]  /*3de0*/  ISETP.NE.U32.AND P6, PT, R22, RZ, PT ;  /* 0x000000ff1600720c */ /* 0x000fe20003fc5070 */
[----:B------:R-:W-:Y:S01]  /*3df0*/  LDGSTS.E [R225+0x16008], desc[UR18][R52.64], P4 ;  /* 0x1600800034e17fae */ /* 0x000fe2000a121852 */
[----:B------:R-:W-:Y:S02]  /*3e00*/  SEL R70, R70, RZ, P3 ;  /* 0x000000ff46467207 */ /* 0x000fe40001800000 */
[----:B------:R-:W-:Y:S01]  /*3e10*/  ISETP.NE.U32.AND P5, PT, R71, RZ, PT ;  /* 0x000000ff4700720c */ /* 0x000fe20003fa5070 */
[----:B------:R-:W-:Y:S01]  /*3e20*/  IMAD.U32 R71, RZ, RZ, UR28 ;  /* 0x0000001cff477e24 */ /* 0x000fe2000f8e00ff */
[----:B------:R-:W-:Y:S02]  /*3e30*/  SEL R22, RZ, 0x4, P0 ;  /* 0x00000004ff167807 */ /* 0x000fe40000000000 */
[----:B------:R-:W-:Y:S01]  /*3e40*/  ISETP.NE.U32.AND P0, PT, R70, RZ, PT ;  /* 0x000000ff4600720c */ /* 0x000fe20003f05070 */
[----:B------:R-:W-:Y:S01]  /*3e50*/  IMAD.WIDE R54, R71, 0x4, R54 ;  /* 0x0000000447367825 */ /* 0x000fe200078e0236 */
[----:B------:R-:W-:-:S02]  /*3e60*/  SEL R70, RZ, 0x4, P1 ;  /* 0x00000004ff467807 */ /* 0x000fc40000800000 */
[-C--:B------:R-:W-:Y:S02]  /*3e70*/  ISETP.GE.AND P1, PT, R11, R20.reuse, PT ;  /* 0x000000140b00720c */ /* 0x080fe40003f26270 */
[----:B------:R-:W-:Y:S01]  /*3e80*/  ISETP.GT.AND P2, PT, R94, 0x5f, PT ;  /* 0x0000005f5e00780c */ /* 0x000fe20003f44270 */
[----:B------:R-:W-:Y:S01]  /*3e90*/  LDGSTS.E [R223+0x16000], desc[UR18][R54.64], P6 ;  /* 0x1600000036df7fae */ /* 0x000fe2000b121852 */
[----:B------:R-:W-:Y:S02]  /*3ea0*/  SEL R22, R22, RZ, P3 ;  /* 0x000000ff16167207 */ /* 0x000fe40001800000 */
[----:B------:R-:W-:Y:S02]  /*3eb0*/  SEL R71, RZ, 0x4, P1 ;  /* 0x00000004ff477807 */ /* 0x000fe40000800000 */
[----:B------:R-:W-:Y:S01]  /*3ec0*/  SEL R70, R70, RZ, P3 ;  /* 0x000000ff46467207 */ /* 0x000fe20001800000 */
[----:B------:R-:W-:Y:S01]  /*3ed0*/  LDGSTS.E [R223+0x16008], desc[UR18][R56.64], P0 ;  /* 0x1600800038df7fae */ /* 0x000fe20008121852 */
[----:B------:R-:W-:-:S02]  /*3ee0*/  ISETP.GE.AND P3, PT, R13, R20, PT ;  /* 0x000000140d00720c */ /* 0x000fc40003f66270 */
[----:B------:R-:W-:Y:S02]  /*3ef0*/  ISETP.NE.U32.AND P6, PT, R22, RZ, PT ;  /* 0x000000ff1600720c */ /* 0x000fe40003fc5070 */
[----:B------:R-:W-:Y:S02]  /*3f00*/  SEL R71, R71, RZ, P2 ;  /* 0x000000ff47477207 */ /* 0x000fe40001000000 */
[----:B------:R-:W-:Y:S02]  /*3f10*/  ISETP.NE.U32.AND P1, PT, R70, RZ, PT ;  /* 0x000000ff4600720c */ /* 0x000fe40003f25070 */
[----:B------:R-:W-:Y:S02]  /*3f20*/  SEL R22, RZ, 0x4, P3 ;  /* 0x00000004ff167807 */ /* 0x000fe40001800000 */
[----:B------:R-:W-:Y:S01]  /*3f30*/  ISETP.NE.U32.AND P3, PT, R71, RZ, PT ;  /* 0x000000ff4700720c */ /* 0x000fe20003f65070 */
[----:B------:R-:W-:Y:S01]  /*3f40*/  IMAD.U32 R71, RZ, RZ, UR28 ;  /* 0x0000001cff477e24 */ /* 0x000fe2000f8e00ff */
[----:B------:R-:W-:-:S02]  /*3f50*/  ISETP.GE.AND P0, PT, R15, R20, PT ;  /* 0x000000140f00720c */ /* 0x000fc40003f06270 */
[----:B------:R-:W-:Y:S01]  /*3f60*/  SEL R72, R72, RZ, P2 ;  /* 0x000000ff48487207 */ /* 0x000fe20001000000 */
[----:B------:R-:W-:Y:S01]  /*3f70*/  IMAD.WIDE R60, R71, 0x4, R60 ;  /* 0x00000004473c7825 */ /* 0x000fe200078e023c */
[----:B------:R-:W-:Y:S01]  /*3f80*/  LDGSTS.E [R221+0x16000], desc[UR18][R58.64], P6 ;  /* 0x160000003add7fae */ /* 0x000fe2000b121852 */
[----:B------:R-:W-:Y:S02]  /*3f90*/  SEL R70, RZ, 0x4, P0 ;  /* 0x00000004ff467807 */ /* 0x000fe40000000000 */
[----:B------:R-:W-:Y:S01]  /*3fa0*/  SEL R22, R22, RZ, P2 ;  /* 0x000000ff16167207 */ /* 0x000fe20001000000 */
[----:B------:R-:W-:Y:S01]  /*3fb0*/  LDGSTS.E [R221+0x16008], desc[UR18][R60.64], P1 ;  /* 0x160080003cdd7fae */ /* 0x000fe20008921852 */
[----:B------:R-:W-:Y:S02]  /*3fc0*/  SEL R70, R70, RZ, P2 ;  /* 0x000000ff46467207 */ /* 0x000fe40001000000 */
[-C--:B------:R-:W-:Y:S01]  /*3fd0*/  ISETP.GE.AND P1, PT, R17, R20.reuse, PT ;  /* 0x000000141100720c */ /* 0x080fe20003f26270 */
[----:B------:R-:W0:Y:S01]  /*3fe0*/  LDGDEPBAR ;  /* 0x00000000000079af */ /* 0x000e220000000000 */
[----:B------:R-:W-:Y:S01]  /*3ff0*/  ISETP.NE.U32.AND P6, PT, R70, RZ, PT ;  /* 0x000000ff4600720c */ /* 0x000fe20003fc5070 */
[----:B------:R-:W-:Y:S01]  /*4000*/  IMAD.WIDE R70, R73, 0x4, R78 ;  /* 0x0000000449467825 */ /* 0x000fe200078e024e */
[----:B------:R-:W-:Y:S01]  /*4010*/  ISETP.NE.U32.AND P4, PT, R72, RZ, PT ;  /* 0x000000ff4800720c */ /* 0x000fe20003f85070 */
[----:B------:R1:W-:Y:S01]  /*4020*/  LDGSTS.E [R219+0x4000], desc[UR18][R78.64], P5 ;  /* 0x040000004edb7fae */ /* 0x0003e2000a921852 */
[----:B------:R-:W-:Y:S01]  /*4030*/  ISETP.NE.U32.AND P0, PT, R22, RZ, PT ;  /* 0x000000ff1600720c */ /* 0x000fe20003f05070 */
[----:B------:R-:W-:Y:S01]  /*4040*/  IMAD.WIDE R72, R75, 0x4, R80 ;  /* 0x000000044b487825 */ /* 0x000fe200078e0250 */
[----:B------:R-:W-:Y:S01]  /*4050*/  SEL R22, RZ, 0x4, P1 ;  /* 0x00000004ff167807 */ /* 0x000fe20000800000 */
[----:B------:R2:W-:Y:S01]  /*4060*/  LDGSTS.E [R219+0x4400], desc[UR18][R80.64], P5 ;  /* 0x0440000050db7fae */ /* 0x0005e2000a921852 */
[----:B------:R-:W-:Y:S01]  /*4070*/  ISETP.GE.AND P1, PT, R19, R20, PT ;  /* 0x000000141300720c */ /* 0x000fe20003f26270 */
[----:B------:R-:W-:Y:S01]  /*4080*/  IMAD.WIDE R74, R77, 0x4, R82 ;  /* 0x000000044d4a7825 */ /* 0x000fe200078e0252 */
[----:B------:R-:W-:Y:S01]  /*4090*/  SEL R22, R22, RZ, P2 ;  /* 0x000000ff16167207 */ /* 0x000fe20001000000 */
[----:B------:R3:W-:Y:S02]  /*40a0*/  LDGSTS.E [R219+0x4800], desc[UR18][R82.64], P5 ;  /* 0x0480000052db7fae */ /* 0x0007e4000a921852 */
[----:B------:R-:W-:-:S02]  /*40b0*/  IMAD.WIDE R76, R237, 0x4, R84 ;  /* 0x00000004ed4c7825 */ /* 0x000fc400078e0254 */
[----:B------:R4:W-:Y:S02]  /*40c0*/  LDGSTS.E [R219+0x4c00], desc[UR18][R84.64], P5 ;  /* 0x04c0000054db7fae */ /* 0x0009e4000a921852 */
[----:B-1----:R-:W-:Y:S02]  /*40d0*/  IMAD.WIDE R78, R239, 0x4, R86 ;  /* 0x00000004ef4e7825 */ /* 0x002fe400078e0256 */
[----:B------:R1:W-:Y:S02]  /*40e0*/  LDGSTS.E [R219+0x5000], desc[UR18][R86.64], P5 ;  /* 0x0500000056db7fae */ /* 0x0003e4000a921852 */
[----:B--2---:R-:W-:Y:S02]  /*40f0*/  IMAD.WIDE R80, R237, 0x4, R176 ;  /* 0x00000004ed507825 */ /* 0x004fe400078e02b0 */
[----:B------:R2:W-:Y:S02]  /*4100*/  LDGSTS.E [R219+0x5400], desc[UR18][R176.64], P5 ;  /* 0x05400000b0db7fae */ /* 0x0005e4000a921852 */
[----:B---3--:R-:W-:-:S02]  /*4110*/  IMAD.WIDE R82, R239, 0x4, R178 ;  /* 0x00000004ef527825 */ /* 0x008fc400078e02b2 */
[----:B------:R3:W-:Y:S02]  /*4120*/  LDGSTS.E [R219+0x5800], desc[UR18][R178.64], P5 ;  /* 0x05800000b2db7fae */ /* 0x0007e4000a921852 */
[----:B----4-:R-:W-:Y:S02]  /*4130*/  IMAD.WIDE R84, R241, 0x4, R180 ;  /* 0x00000004f1547825 */ /* 0x010fe400078e02b4 */
[----:B------:R4:W-:Y:S02]  /*4140*/  LDGSTS.E [R219+0x5c00], desc[UR18][R180.64], P5 ;  /* 0x05c00000b4db7fae */ /* 0x0009e4000a921852 */
[----:B-1----:R-:W-:Y:S02]  /*4150*/  IMAD.WIDE R86, R237, 0x4, R182 ;  /* 0x00000004ed567825 */ /* 0x002fe400078e02b6 */
[----:B------:R1:W-:Y:S02]  /*4160*/  LDGSTS.E [R219+0x6000], desc[UR18][R182.64], P5 ;  /* 0x06000000b6db7fae */ /* 0x0003e4000a921852 */
[----:B--2---:R-:W-:-:S02]  /*4170*/  IMAD.WIDE R176, R239, 0x4, R184 ;  /* 0x00000004efb07825 */ /* 0x004fc400078e02b8 */
[----:B------:R2:W-:Y:S02]  /*4180*/  LDGSTS.E [R219+0x6400], desc[UR18][R184.64], P5 ;  /* 0x06400000b8db7fae */ /* 0x0005e4000a921852 */
[----:B---3--:R-:W-:Y:S02]  /*4190*/  IMAD.WIDE R178, R237, 0x4, R186 ;  /* 0x00000004edb27825 */ /* 0x008fe400078e02ba */
[----:B------:R3:W-:Y:S02]  /*41a0*/  LDGSTS.E [R219+0x6800], desc[UR18][R186.64], P5 ;  /* 0x06800000badb7fae */ /* 0x0007e4000a921852 */
[----:B----4-:R-:W-:Y:S02]  /*41b0*/  IMAD.WIDE R180, R241, 0x4, R188 ;  /* 0x00000004f1b47825 */ /* 0x010fe400078e02bc */
[----:B------:R4:W-:Y:S02]  /*41c0*/  LDGSTS.E [R219+0x6c00], desc[UR18][R188.64], P5 ;  /* 0x06c00000bcdb7fae */ /* 0x0009e4000a921852 */
[----:B-1----:R-:W-:-:S02]  /*41d0*/  IMAD.WIDE R182, R239, 0x4, R190 ;  /* 0x00000004efb67825 */ /* 0x002fc400078e02be */
[----:B------:R1:W-:Y:S02]  /*41e0*/  LDGSTS.E [R219+0x7000], desc[UR18][R190.64], P5 ;  /* 0x07000000bedb7fae */ /* 0x0003e4000a921852 */
[----:B--2---:R-:W-:Y:S02]  /*41f0*/  IMAD.WIDE R184, R237, 0x4, R192 ;  /* 0x00000004edb87825 */ /* 0x004fe400078e02c0 */
[----:B------:R2:W-:Y:S02]  /*4200*/  LDGSTS.E [R219+0x7400], desc[UR18][R192.64], P5 ;  /* 0x07400000c0db7fae */ /* 0x0005e4000a921852 */
[----:B---3--:R-:W-:Y:S02]  /*4210*/  IMAD.WIDE R186, R239, 0x4, R194 ;  /* 0x00000004efba7825 */ /* 0x008fe400078e02c2 */
[----:B------:R3:W-:Y:S02]  /*4220*/  LDGSTS.E [R219+0x7800], desc[UR18][R194.64], P5 ;  /* 0x07800000c2db7fae */ /* 0x0007e4000a921852 */
[----:B----4-:R-:W-:-:S02]  /*4230*/  IMAD.WIDE R188, R241, 0x4, R196 ;  /* 0x00000004f1bc7825 */ /* 0x010fc400078e02c4 */
        /* <DEDUP_REMOVED lines=26> */
[----:B------:R-:W-:Y:S02]  /*43e0*/  LDGSTS.E [R105+0x7200], desc[UR18][R24.64], P5 ;  /* 0x0720000018697fae */ /* 0x000fe4000a921852 */
[----:B--2---:R-:W-:Y:S02]  /*43f0*/  IMAD.WIDE R212, R237, 0x4, R66 ;  /* 0x00000004edd47825 */ /* 0x004fe400078e0242 */
[----:B------:R1:W-:Y:S02]  /*4400*/  LDGSTS.E [R105+0x7600], desc[UR18][R66.64], P5 ;  /* 0x0760000042697fae */ /* 0x0003e4000a921852 */
[----:B---3--:R-:W-:-:S02]  /*4410*/  IMAD.WIDE R210, R239, 0x4, R64 ;  /* 0x00000004efd27825 */ /* 0x008fc400078e0240 */
[----:B------:R-:W-:Y:S02]  /*4420*/  LDGSTS.E [R105+0x7a00], desc[UR18][R64.64], P5 ;  /* 0x07a0000040697fae */ /* 0x000fe4000a921852 */
[----:B----4-:R-:W-:Y:S02]  /*4430*/  IMAD.U32 R69, RZ, RZ, UR28 ;  /* 0x0000001cff457e24 */ /* 0x010fe4000f8e00ff */
[----:B------:R2:W-:Y:S01]  /*4440*/  LDGSTS.E [R105+0x7e00], desc[UR18][R62.64], P5 ;  /* 0x07e000003e697fae */ /* 0x0005e2000a921852 */
[----:B------:R-:W-:Y:S01]  /*4450*/  ISETP.NE.U32.AND P5, PT, R22, RZ, PT ;  /* 0x000000ff1600720c */ /* 0x000fe20003fa5070 */
[----:B------:R-:W-:Y:S01]  /*4460*/  IMAD.WIDE R26, R69, 0x4, R26 ;  /* 0x00000004451a7825 */ /* 0x000fe200078e021a */
[----:B------:R-:W-:Y:S01]  /*4470*/  SEL R22, RZ, 0x4, P1 ;  /* 0x00000004ff167807 */ /* 0x000fe20000800000 */
[----:B------:R-:W0:Y:S01]  /*4480*/  LDGDEPBAR ;  /* 0x00000000000079af */ /* 0x000e220000000000 */
[----:B------:R-:W-:Y:S01]  /*4490*/  BAR.SYNC.DEFER_BLOCKING 0x0 ;  /* 0x0000000000007b1d */ /* 0x000fe20000010000 */
[----:B-1----:R-:W-:Y:S01]  /*44a0*/  IMAD.U32 R67, RZ, RZ, UR28 ;  /* 0x0000001cff437e24 */ /* 0x002fe2000f8e00ff */
[----:B------:R-:W-:Y:S01]  /*44b0*/  SEL R22, R22, RZ, P2 ;  /* 0x000000ff16167207 */ /* 0x000fe20001000000 */
[----:B------:R-:W-:Y:S01]  /*44c0*/  IMAD.WIDE R24, R237, 0x4, R62 ;  /* 0x00000004ed187825 */ /* 0x000fe200078e023e */
[----:B------:R-:W-:-:S03]  /*44d0*/  ISETP.GE.AND P1, PT, R21, R20, PT ;  /* 0x000000141500720c */ /* 0x000fc60003f26270 */
[----:B------:R-:W-:-:S04]  /*44e0*/  IMAD.WIDE R28, R67, 0x4, R28 ;  /* 0x00000004431c7825 */ /* 0x000fc800078e021c */
[----:B--2---:R-:W-:Y:S02]  /*44f0*/  IMAD.U32 R63, RZ, RZ, UR28 ;  /* 0x0000001cff3f7e24 */ /* 0x004fe4000f8e00ff */
[----:B------:R-:W-:-:S04]  /*4500*/  IMAD.WIDE R30, R69, 0x4, R30 ;  /* 0x00000004451e7825 */ /* 0x000fc800078e021e */
[----:B------:R-:W-:-:S04]  /*4510*/  IMAD.WIDE R32, R63, 0x4, R32 ;  /* 0x000000043f207825 */ /* 0x000fc800078e0220 */
[----:B------:R-:W-:Y:S01]  /*4520*/  IMAD.WIDE R38, R63, 0x4, R38 ;  /* 0x000000043f267825 */ /* 0x000fe200078e0226 */
[----:B------:R-:W-:Y:S01]  /*4530*/  @!PT LDS RZ, [RZ] ;  /* 0x00000000fffff984 */ /* 0x000fe20000000800 */
[----:B------:R-:W-:Y:S01]  /*4540*/  @!PT LDS RZ, [RZ] ;  /* 0x00000000fffff984 */ /* 0x000fe20000000800 */
[----:B------:R-:W-:Y:S01]  /*4550*/  @!PT LDS RZ, [RZ] ;  /* 0x00000000fffff984 */ /* 0x000fe20000000800 */
[----:B------:R-:W-:Y:S01]  /*4560*/  LDGSTS.E [R235+0x18000], desc[UR18][R26.64], P4 ;  /* 0x180000001aeb7fae */ /* 0x000fe2000a121852 */
[----:B------:R-:W-:Y:S02]  /*4570*/  ISETP.NE.U32.AND P4, PT, R22, RZ, PT ;  /* 0x000000ff1600720c */ /* 0x000fe40003f85070 */
[----:B------:R-:W-:Y:S01]  /*4580*/  IMAD.U32 R65, RZ, RZ, UR28 ;  /* 0x0000001cff417e24 */ /* 0x000fe2000f8e00ff */
[----:B------:R-:W-:Y:S01]  /*4590*/  SEL R22, RZ, 0x4, P1 ;  /* 0x00000004ff167807 */ /* 0x000fe20000800000 */
[----:B------:R-:W-:Y:S01]  /*45a0*/  LDGSTS.E [R235+0x18008], desc[UR18][R28.64], P3 ;  /* 0x180080001ceb7fae */ /* 0x000fe20009921852 */
[-C--:B------:R-:W-:Y:S01]  /*45b0*/  ISETP.GE.AND P1, PT, R23, R20.reuse, PT ;  /* 0x000000141700720c */ /* 0x080fe20003f26270 */
[----:B------:R-:W-:Y:S01]  /*45c0*/  IMAD.WIDE R40, R63, 0x4, R40 ;  /* 0x000000043f287825 */ /* 0x000fe200078e0228 */
[----:B------:R-:W-:Y:S01]  /*45d0*/  SEL R22, R22, RZ, P2 ;  /* 0x000000ff16167207 */ /* 0x000fe20001000000 */
[----:B------:R-:W-:Y:S01]  /*45e0*/  LDGSTS.E [R233+0x18000], desc[UR18][R30.64], P0 ;  /* 0x180000001ee97fae */ /* 0x000fe20008121852 */
[----:B------:R-:W-:Y:S01]  /*45f0*/  SEL R62, RZ, 0x4, P1 ;  /* 0x00000004ff3e7807 */ /* 0x000fe20000800000 */
[----:B------:R-:W-:Y:S01]  /*4600*/  IMAD.WIDE R42, R65, 0x4, R42 ;  /* 0x00000004412a7825 */ /* 0x000fe200078e022a */
[-C--:B------:R-:W-:Y:S01]  /*4610*/  ISETP.GE.AND P3, PT, R89, R20.reuse, PT ;  /* 0x000000145900720c */ /* 0x080fe20003f66270 */
[----:B------:R-:W-:Y:S01]  /*4620*/  LDGSTS.E [R233+0x18008], desc[UR18][R32.64], P6 ;  /* 0x1800800020e97fae */ /* 0x000fe2000b121852 */
[----:B------:R-:W-:Y:S01]  /*4630*/  ISETP.NE.U32.AND P1, PT, R22, RZ, PT ;  /* 0x000000ff1600720c */ /* 0x000fe20003f25070 */
[----:B------:R-:W-:Y:S01]  /*4640*/  IMAD.WIDE R44, R63, 0x4, R44 ;  /* 0x000000043f2c7825 */ /* 0x000fe200078e022c */
[----:B------:R-:W-:Y:S01]  /*4650*/  SEL R62, R62, RZ, P2 ;  /* 0x000000ff3e3e7207 */ /* 0x000fe20001000000 */
[----:B------:R-:W-:Y:S01]  /*4660*/  LDGSTS.E [R231+0x18000], desc[UR18][R38.64], P5 ;  /* 0x1800000026e77fae */ /* 0x000fe2000a921852 */
[----:B------:R-:W-:Y:S01]  /*4670*/  SEL R22, RZ, 0x4, P3 ;  /* 0x00000004ff167807 */ /* 0x000fe20001800000 */
[----:B------:R-:W-:Y:S01]  /*4680*/  IMAD.WIDE R46, R65, 0x4, R46 ;  /* 0x00000004412e7825 */ /* 0x000fe200078e022e */
[----:B------:R-:W-:Y:S01]  /*4690*/  ISETP.GE.AND P3, PT, R91, R20, PT ;  /* 0x000000145b00720c */ /* 0x000fe20003f66270 */
[----:B------:R-:W-:Y:S01]  /*46a0*/  LDGSTS.E [R231+0x18008], desc[UR18][R40.64], P4 ;  /* 0x1800800028e77fae */ /* 0x000fe2000a121852 */
[----:B------:R-:W-:Y:S01]  /*46b0*/  ISETP.NE.U32.AND P0, PT, R62, RZ, PT ;  /* 0x000000ff3e00720c */ /* 0x000fe20003f05070 */
[----:B------:R-:W-:Y:S01]  /*46c0*/  IMAD.WIDE R48, R63, 0x4, R48 ;  /* 0x000000043f307825 */ /* 0x000fe200078e0230 */
[----:B------:R-:W-:-:S02]  /*46d0*/  SEL R22, R22, RZ, P2 ;  /* 0x000000ff16167207 */ /* 0x000fc40001000000 */
[-C--:B------:R-:W-:Y:S01]  /*46e0*/  ISETP.GE.AND P6, PT, R93, R20.reuse, PT ;  /* 0x000000145d00720c */ /* 0x080fe20003fc6270 */
[----:B------:R-:W-:Y:S01]  /*46f0*/  LDGSTS.E [R229+0x18000], desc[UR18][R42.64], P1 ;  /* 0x180000002ae57fae */ /* 0x000fe20008921852 */
[----:B------:R-:W-:Y:S01]  /*4700*/  SEL R62, RZ, 0x4, P3 ;  /* 0x00000004ff3e7807 */ /* 0x000fe20001800000 */
[----:B------:R-:W-:Y:S01]  /*4710*/  IMAD.WIDE R50, R65, 0x4, R50 ;  /* 0x0000000441327825 */ /* 0x000fe200078e0232 */
[----:B------:R-:W-:Y:S02]  /*4720*/  ISETP.NE.U32.AND P3, PT, R22, RZ, PT ;  /* 0x000000ff1600720c */ /* 0x000fe40003f65070 */
[----:B------:R-:W-:Y:S01]  /*4730*/  SEL R22, RZ, 0x4, P6 ;  /* 0x00000004ff167807 */ /* 0x000fe20003000000 */
[----:B------:R-:W-:Y:S01]  /*4740*/  IMAD.WIDE R52, R67, 0x4, R52 ;  /* 0x0000000443347825 */ /* 0x000fe200078e0234 */
[----:B------:R-:W-:Y:S01]  /*4750*/  SEL R62, R62, RZ, P2 ;  /* 0x000000ff3e3e7207 */ /* 0x000fe20001000000 */
[----:B------:R-:W-:Y:S01]  /*4760*/  LDGSTS.E [R229+0x18008], desc[UR18][R44.64], P0 ;  /* 0x180080002ce57fae */ /* 0x000fe20008121852 */
[----:B------:R-:W-:Y:S01]  /*4770*/  ISETP.GE.AND P6, PT, R95, R20, PT ;  /* 0x000000145f00720c */ /* 0x000fe20003fc6270 */
[----:B------:R-:W-:Y:S01]  /*4780*/  IMAD.WIDE R54, R63, 0x4, R54 ;  /* 0x000000043f367825 */ /* 0x000fe200078e0236 */
[----:B------:R-:W-:-:S02]  /*4790*/  ISETP.NE.U32.AND P5, PT, R62, RZ, PT ;  /* 0x000000ff3e00720c */ /* 0x000fc40003fa5070 */
[----:B------:R-:W-:Y:S01]  /*47a0*/  SEL R62, RZ, 0x4, P6 ;  /* 0x00000004ff3e7807 */ /* 0x000fe20003000000 */
[----:B------:R-:W-:Y:S01]  /*47b0*/  IMAD.WIDE R56, R65, 0x4, R56 ;  /* 0x0000000441387825 */ /* 0x000fe200078e0238 */
[----:B------:R-:W-:Y:S01]  /*47c0*/  SEL R22, R22, RZ, P2 ;  /* 0x000000ff16167207 */ /* 0x000fe20001000000 */
[----:B------:R-:W-:Y:S01]  /*47d0*/  LDGSTS.E [R227+0x18000], desc[UR18][R46.64], P3 ;  /* 0x180000002ee37fae */ /* 0x000fe20009921852 */
[----:B------:R-:W-:Y:S01]  /*47e0*/  SEL R62, R62, RZ, P2 ;  /* 0x000000ff3e3e7207 */ /* 0x000fe20001000000 */
[----:B------:R-:W-:Y:S01]  /*47f0*/  IMAD.WIDE R58, R63, 0x4, R58 ;  /* 0x000000043f3a7825 */ /* 0x000fe200078e023a */
[----:B------:R-:W-:Y:S02]  /*4800*/  ISETP.NE.U32.AND P6, PT, R22, RZ, PT ;  /* 0x000000ff1600720c */ /* 0x000fe40003fc5070 */
[----:B------:R-:W-:Y:S01]  /*4810*/  ISETP.NE.U32.AND P1, PT, R62, RZ, PT ;  /* 0x000000ff3e00720c */ /* 0x000fe20003f25070 */
[----:B------:R-:W-:Y:S01]  /*4820*/  IMAD.WIDE R60, R65, 0x4, R60 ;  /* 0x00000004413c7825 */ /* 0x000fe200078e023c */
[-C--:B------:R-:W-:Y:S01]  /*4830*/  ISETP.GE.AND P4, PT, R97, R20.reuse, PT ;  /* 0x000000146100720c */ /* 0x080fe20003f86270 */
[----:B------:R-:W-:Y:S01]  /*4840*/  LDGSTS.E [R227+0x18008], desc[UR18][R48.64], P5 ;  /* 0x1800800030e37fae */ /* 0x000fe2000a921852 */
[-C--:B------:R-:W-:Y:S01]  /*4850*/  ISETP.GE.AND P0, PT, R99, R20.reuse, PT ;  /* 0x000000146300720c */ /* 0x080fe20003f06270 */
[----:B------:R-:W-:Y:S01]  /*4860*/  IMAD.U32 R63, RZ, RZ, UR12 ;  /* 0x0000000cff3f7e24 */ /* 0x000fe2000f8e00ff */
[----:B------:R-:W-:Y:S01]  /*4870*/  SEL R22, RZ, 0x4, P4 ;  /* 0x00000004ff167807 */ /* 0x000fe20002000000 */
[----:B------:R-:W-:Y:S01]  /*4880*/  IMAD.U32 R69, RZ, RZ, UR12 ;  /* 0x0000000cff457e24 */ /* 0x000fe2000f8e00ff */
[-C--:B------:R-:W-:Y:S01]  /*4890*/  ISETP.GE.AND P4, PT, R9, R20.reuse, PT ;  /* 0x000000140900720c */ /* 0x080fe20003f86270 */
[----:B------:R-:W-:Y:S01]  /*48a0*/  IMAD.U32 R67, RZ, RZ, UR12 ;  /* 0x0000000cff437e24 */ /* 0x000fe2000f8e00ff */
[----:B------:R-:W-:Y:S01]  /*48b0*/  SEL R22, R22, RZ, P2 ;  /* 0x000000ff16167207 */ /* 0x000fe20001000000 */
[----:B------:R-:W-:Y:S01]  /*48c0*/  LDGSTS.E [R225+0x18000], desc[UR18][R50.64], P6 ;  /* 0x1800000032e17fae */ /* 0x000fe2000b121852 */
[----:B------:R-:W-:Y:S01]  /*48d0*/  SEL R62, RZ, 0x4, P4 ;  /* 0x00000004ff3e7807 */ /* 0x000fe20002000000 */
[----:B------:R-:W-:Y:S01]  /*48e0*/  IMAD.WIDE R68, R69, 0x4, R76 ;  /* 0x0000000445447825 */ /* 0x000fe200078e024c */
[-C--:B------:R-:W-:Y:S01]  /*48f0*/  ISETP.GE.AND P4, PT, R101, R20.reuse, PT ;  /* 0x000000146500720c */ /* 0x080fe20003f86270 */
[----:B------:R-:W-:Y:S01]  /*4900*/  LDGSTS.E [R225+0x18008], desc[UR18][R52.64], P1 ;  /* 0x1800800034e17fae */ /* 0x000fe20008921852 */
[----:B------:R-:W-:Y:S01]  /*4910*/  ISETP.GE.AND P1, PT, R9, UR4, PT ;  /* 0x0000000409007c0c */ /* 0x000fe2000bf26270 */
[----:B------:R-:W-:Y:S01]  /*4920*/  IMAD.U32 R65, RZ, RZ, UR12 ;  /* 0x0000000cff417e24 */ /* 0x000fe2000f8e00ff */
[----:B------:R-:W-:Y:S01]  /*4930*/  ISETP.GE.AND P3, PT, R103, R20, PT ;  /* 0x000000146700720c */ /* 0x000fe20003f66270 */
[----:B------:R-:W-:Y:S01]  /*4940*/  IMAD.WIDE R66, R67, 0x4, R74 ;  /* 0x0000000443427825 */ /* 0x000fe200078e024a */
[----:B------:R-:W-:-:S02]  /*4950*/  SEL R20, RZ, 0x4, P0 ;  /* 0x00000004ff147807 */ /* 0x000fc40000000000 */
[----:B------:R-:W-:Y:S01]  /*4960*/  SEL R62, R62, RZ, P2 ;  /* 0x000000ff3e3e7207 */ /* 0x000fe20001000000 */
[----:B------:R-:W-:Y:S01]  /*4970*/  IMAD.WIDE R64, R65, 0x4, R72 ;  /* 0x0000000441407825 */ /* 0x000fe200078e0248 */
[----:B------:R-:W-:Y:S02]  /*4980*/  ISETP.NE.U32.AND P6, PT, R22, RZ, PT ;  /* 0x000000ff1600720c */ /* 0x000fe40003fc5070 */
[----:B------:R-:W-:Y:S02]  /*4990*/  ISETP.GT.AND P0, PT, R94, 0x7f, PT ;  /* 0x0000007f5e00780c */ /* 0x000fe40003f04270 */
[----:B------:R-:W-:Y:S02]  /*49a0*/  SEL R22, RZ, 0x4, P1 ;  /* 0x00000004ff167807 */ /* 0x000fe40000800000 */
[----:B------:R-:W-:Y:S02]  /*49b0*/  SEL R20, R20, RZ, P2 ;  /* 0x000000ff14147207 */ /* 0x000fe40001000000 */
[----:B------:R-:W-:-:S02]  /*49c0*/  ISETP.NE.U32.AND P5, PT, R62, RZ, PT ;  /* 0x000000ff3e00720c */ /* 0x000fc40003fa5070 */
[----:B------:R-:W-:Y:S02]  /*49d0*/  ISETP.GE.AND P1, PT, R7, UR4, PT ;  /* 0x0000000407007c0c */ /* 0x000fe4000bf26270 */
[----:B------:R-:W-:Y:S01]  /*49e0*/  SEL R62, R22, RZ, P0 ;  /* 0x000000ff163e7207 */ /* 0x000fe20000000000 */
[----:B------:R-:W-:Y:S01]  /*49f0*/  LDGSTS.E [R223+0x18000], desc[UR18][R54.64], P6 ;  /* 0x1800000036df7fae */ /* 0x000fe2000b121852 */
[----:B------:R-:W-:Y:S02]  /*4a00*/  SEL R22, RZ, 0x4, P4 ;  /* 0x00000004ff167807 */ /* 0x000fe40002000000 */
[----:B------:R-:W-:Y:S02]  /*4a10*/  ISETP.NE.U32.AND P4, PT, R20, RZ, PT ;  /* 0x000000ff1400720c */ /* 0x000fe40003f85070 */
[----:B------:R-:W-:Y:S02]  /*4a20*/  SEL R20, RZ, 0x4, P1 ;  /* 0x00000004ff147807 */ /* 0x000fe40000800000 */
[----:B------:R-:W-:-:S02]  /*4a30*/  ISETP.NE.U32.AND P1, PT, R62, RZ, PT ;  /* 0x000000ff3e00720c */ /* 0x000fc40003f25070 */
[----:B------:R-:W-:Y:S02]  /*4a40*/  SEL R62, R20, RZ, P0 ;  /* 0x000000ff143e7207 */ /* 0x000fe40000000000 */
[----:B------:R-:W-:Y:S02]  /*4a50*/  SEL R20, RZ, 0x4, P3 ;  /* 0x00000004ff147807 */ /* 0x000fe40001800000 */
[----:B------:R-:W-:Y:S02]  /*4a60*/  SEL R22, R22, RZ, P2 ;  /* 0x000000ff16167207 */ /* 0x000fe40001000000 */
[----:B------:R-:W-:Y:S01]  /*4a70*/  ISETP.GE.AND P6, PT, R11, UR4, PT ;  /* 0x000000040b007c0c */ /* 0x000fe2000bfc6270 */
[----:B------:R-:W-:Y:S01]  /*4a80*/  LDGSTS.E [R223+0x18008], desc[UR18][R56.64], P4 ;  /* 0x1800800038df7fae */ /* 0x000fe2000a121852 */
[----:B------:R-:W-:Y:S02]  /*4a90*/  SEL R20, R20, RZ, P2 ;  /* 0x000000ff14147207 */ /* 0x000fe40001000000 */
[----:B------:R-:W-:-:S02]  /*4aa0*/  ISETP.NE.U32.AND P2, PT, R22, RZ, PT ;  /* 0x000000ff1600720c */ /* 0x000fc40003f45070 */
[----:B------:R-:W-:Y:S02]  /*4ab0*/  SEL R22, RZ, 0x4, P6 ;  /* 0x00000004ff167807 */ /* 0x000fe40003000000 */
[----:B------:R-:W-:Y:S02]  /*4ac0*/  ISETP.NE.U32.AND P6, PT, R20, RZ, PT ;  /* 0x000000ff1400720c */ /* 0x000fe40003fc5070 */
[----:B------:R-:W-:Y:S02]  /*4ad0*/  ISETP.GE.AND P4, PT, R13, UR4, PT ;  /* 0x000000040d007c0c */ /* 0x000fe4000bf86270 */
[----:B------:R-:W-:Y:S01]  /*4ae0*/  ISETP.NE.U32.AND P3, PT, R62, RZ, PT ;  /* 0x000000ff3e00720c */ /* 0x000fe20003f65070 */
[----:B------:R-:W-:Y:S01]  /*4af0*/  IMAD.WIDE R62, R63, 0x4, R70 ;  /* 0x000000043f3e7825 */ /* 0x000fe200078e0246 */
[----:B------:R-:W-:Y:S02]  /*4b00*/  SEL R20, RZ, 0x4, P4 ;  /* 0x00000004ff147807 */ /* 0x000fe40002000000 */
[----:B------:R-:W-:Y:S01]  /*4b10*/  SEL R22, R22, RZ, P0 ;  /* 0x000000ff16167207 */ /* 0x000fe20000000000 */
[----:B------:R-:W-:Y:S01]  /*4b20*/  LDGSTS.E [R221+0x18000], desc[UR18][R58.64], P2 ;  /* 0x180000003add7fae */ /* 0x000fe20009121852 */
[----:B------:R-:W-:-:S02]  /*4b30*/  SEL R20, R20, RZ, P0 ;  /* 0x000000ff14147207 */ /* 0x000fc40000000000 */
[----:B------:R-:W-:Y:S01]  /*4b40*/  ISETP.NE.U32.AND P4, PT, R22, RZ, PT ;  /* 0x000000ff1600720c */ /* 0x000fe20003f85070 */
[----:B------:R-:W-:Y:S01]  /*4b50*/  LDGSTS.E [R221+0x18008], desc[UR18][R60.64], P6 ;  /* 0x180080003cdd7fae */ /* 0x000fe2000b121852 */
[----:B------:R-:W-:Y:S02]  /*4b60*/  ISETP.GE.AND P6, PT, R15, UR4, PT ;  /* 0x000000040f007c0c */ /* 0x000fe4000bfc6270 */
[----:B------:R-:W-:Y:S01]  /*4b70*/  ISETP.NE.U32.AND P2, PT, R20, RZ, PT ;  /* 0x000000ff1400720c */ /* 0x000fe20003f45070 */
[----:B------:R-:W0:Y:S01]  /*4b80*/  LDGDEPBAR ;  /* 0x00000000000079af */ /* 0x000e220000000000 */
[----:B------:R-:W-:Y:S02]  /*4b90*/  SEL R20, RZ, 0x4, P6 ;  /* 0x00000004ff147807 */ /* 0x000fe40003000000 */
[----:B------:R-:W-:Y:S01]  /*4ba0*/  ISETP.GE.AND P6, PT, R17, UR4, PT ;  /* 0x0000000411007c0c */ /* 0x000fe2000bfc6270 */
[----:B------:R1:W-:Y:S01]  /*4bb0*/  LDGSTS.E [R219+0x8000], desc[UR18][R70.64], P5 ;  /* 0x0800000046db7fae */ /* 0x0003e2000a921852 */
[----:B------:R-:W-:-:S02]  /*4bc0*/  SEL R20, R20, RZ, P0 ;  /* 0x000000ff14147207 */ /* 0x000fc40000000000 */
[----:B------:R-:W-:Y:S01]  /*4bd0*/  SEL R22, RZ, 0x4, P6 ;  /* 0x00000004ff167807 */ /* 0x000fe20003000000 */
[----:B------:R2:W-:Y:S01]  /*4be0*/  LDGSTS.E [R219+0x8400], desc[UR18][R72.64], P5 ;  /* 0x0840000048db7fae */ /* 0x0005e2000a921852 */
[----:B------:R-:W-:Y:S02]  /*4bf0*/  ISETP.GE.AND P6, PT, R19, UR4, PT ;  /* 0x0000000413007c0c */ /* 0x000fe4000bfc6270 */
[----:B------:R-:W-:Y:S01]  /*4c00*/  SEL R22, R22, RZ, P0 ;  /* 0x000000ff16167207 */ /* 0x000fe20000000000 */
[----:B------:R3:W-:Y:S04]  /*4c10*/  LDGSTS.E [R219+0x8800], desc[UR18][R74.64], P5 ;  /* 0x088000004adb7fae */ /* 0x0007e8000a921852 */
[----:B------:R4:W-:Y:S01]  /*4c20*/  LDGSTS.E [R219+0x8c00], desc[UR18][R76.64], P5 ;  /* 0x08c000004cdb7fae */ /* 0x0009e2000a921852 */
[----:B-1----:R-:W-:-:S03]  /*4c30*/  IMAD.WIDE R70, R237, 0x4, R78 ;  /* 0x00000004ed467825 */ /* 0x002fc600078e024e */
[----:B------:R1:W-:Y:S01]  /*4c40*/  LDGSTS.E [R219+0x9000], desc[UR18][R78.64], P5 ;  /* 0x090000004edb7fae */ /* 0x0003e2000a921852 */
[----:B--2---:R-:W-:-:S03]  /*4c50*/  IMAD.WIDE R72, R239, 0x4, R80 ;  /* 0x00000004ef487825 */ /* 0x004fc600078e0250 */
[----:B------:R2:W-:Y:S01]  /*4c60*/  LDGSTS.E [R219+0x9400], desc[UR18][R80.64], P5 ;  /* 0x0940000050db7fae */ /* 0x0005e2000a921852 */
[----:B---3--:R-:W-:-:S03]  /*4c70*/  IMAD.WIDE R74, R237, 0x4, R82 ;  /* 0x00000004ed4a7825 */ /* 0x008fc600078e0252 */
[----:B------:R3:W-:Y:S01]  /*4c80*/  LDGSTS.E [R219+0x9800], desc[UR18][R82.64], P5 ;  /* 0x0980000052db7fae */ /* 0x0007e2000a921852 */
[----:B----4-:R-:W-:-:S03]  /*4c90*/  IMAD.WIDE R76, R241, 0x4, R84 ;  /* 0x00000004f14c7825 */ /* 0x010fc600078e0254 */
        /* <DEDUP_REMOVED lines=44> */
[----:B------:R-:W-:Y:S01]  /*4f60*/  LDGSTS.E [R105+0xb600], desc[UR18][R212.64], P5 ;  /* 0x0b600000d4697fae */ /* 0x000fe2000a921852 */
[----:B---3--:R-:W-:-:S03]  /*4f70*/  IMAD.WIDE R34, R239, 0x4, R210 ;  /* 0x00000004ef227825 */ /* 0x008fc600078e02d2 */
[----:B------:R2:W-:Y:S01]  /*4f80*/  LDGSTS.E [R105+0xba00], desc[UR18][R210.64], P5 ;  /* 0x0ba00000d2697fae */ /* 0x0005e2000a921852 */
[----:B----4-:R-:W-:-:S03]  /*4f90*/  IMAD.U32 R215, RZ, RZ, UR28 ;  /* 0x0000001cffd77e24 */ /* 0x010fc6000f8e00ff */
[----:B------:R3:W-:Y:S01]  /*4fa0*/  LDGSTS.E [R105+0xbe00], desc[UR18][R24.64], P5 ;  /* 0x0be0000018697fae */ /* 0x0007e2000a921852 */
[----:B-1----:R-:W-:Y:S01]  /*4fb0*/  IMAD.WIDE R36, R237, 0x4, R24 ;  /* 0x00000004ed247825 */ /* 0x002fe200078e0218 */
[----:B------:R-:W-:Y:S02]  /*4fc0*/  ISETP.NE.U32.AND P5, PT, R20, RZ, PT ;  /* 0x000000ff1400720c */ /* 0x000fe40003fa5070 */
[----:B------:R-:W0:Y:S01]  /*4fd0*/  LDGDEPBAR ;  /* 0x00000000000079af */ /* 0x000e220000000000 */
[----:B------:R-:W-:Y:S01]  /*4fe0*/  IMAD.WIDE R26, R215, 0x4, R26 ;  /* 0x00000004d71a7825 */ /* 0x000fe200078e021a */
[----:B------:R-:W-:Y:S01]  /*4ff0*/  SEL R20, RZ, 0x4, P6 ;  /* 0x00000004ff147807 */ /* 0x000fe20003000000 */
[----:B------:R-:W-:Y:S02]  /*5000*/  BAR.SYNC.DEFER_BLOCKING 0x0 ;  /* 0x0000000000007b1d */ /* 0x000fe40000010000 */
[----:B--2---:R-:W-:Y:S01]  /*5010*/  IMAD.U32 R211, RZ, RZ, UR28 ;  /* 0x0000001cffd37e24 */ /* 0x004fe2000f8e00ff */
[----:B------:R-:W-:Y:S01]  /*5020*/  ISETP.GE.AND P6, PT, R21, UR4, PT ;  /* 0x0000000415007c0c */ /* 0x000fe2000bfc6270 */
[----:B------:R-:W-:Y:S01]  /*5030*/  IMAD.U32 R213, RZ, RZ, UR28 ;  /* 0x0000001cffd57e24 */ /* 0x000fe2000f8e00ff */
[----:B------:R-:W-:Y:S01]  /*5040*/  SEL R20, R20, RZ, P0 ;  /* 0x000000ff14147207 */ /* 0x000fe20000000000 */
[----:B---3--:R-:W-:-:S02]  /*5050*/  IMAD.U32 R25, RZ, RZ, UR28 ;  /* 0x0000001cff197e24 */ /* 0x008fc4000f8e00ff */
[----:B------:R-:W-:-:S04]  /*5060*/  IMAD.WIDE R30, R211, 0x4, R30 ;  /* 0x00000004d31e7825 */ /* 0x000fc800078e021e */
[----:B------:R-:W-:-:S04]  /*5070*/  IMAD.WIDE R28, R25, 0x4, R28 ;  /* 0x00000004191c7825 */ /* 0x000fc800078e021c */
[----:B------:R-:W-:-:S04]  /*5080*/  IMAD.WIDE R32, R213, 0x4, R32 ;  /* 0x00000004d5207825 */ /* 0x000fc800078e0220 */
[----:B------:R-:W-:-:S04]  /*5090*/  IMAD.WIDE R38, R25, 0x4, R38 ;  /* 0x0000000419267825 */ /* 0x000fc800078e0226 */
[----:B------:R-:W-:Y:S01]  /*50a0*/  IMAD.WIDE R42, R25, 0x4, R42 ;  /* 0x00000004192a7825 */ /* 0x000fe200078e022a */
[----:B------:R-:W-:Y:S01]  /*50b0*/  @!PT LDS RZ, [RZ] ;  /* 0x00000000fffff984 */ /* 0x000fe20000000800 */
[----:B------:R-:W-:Y:S01]  /*50c0*/  @!PT LDS RZ, [RZ] ;  /* 0x00000000fffff984 */ /* 0x000fe20000000800 */
[----:B------:R-:W-:Y:S01]  /*50d0*/  @!PT LDS RZ, [RZ] ;  /* 0x00000000fffff984 */ /* 0x000fe20000000800 */
[----:B------:R1:W-:Y:S01]  /*50e0*/  LDGSTS.E [R235+0x1a000], desc[UR18][R26.64], P3 ;  /* 0x1a0000001aeb7fae */ /* 0x0003e20009921852 */
[----:B------:R-:W-:Y:S02]  /*50f0*/  ISETP.NE.U32.AND P3, PT, R22, RZ, PT ;  /* 0x000000ff1600720c */ /* 0x000fe40003f65070 */
[----:B------:R-:W-:Y:S01]  /*5100*/  SEL R22, RZ, 0x4, P6 ;  /* 0x00000004ff167807 */ /* 0x000fe20003000000 */
[----:B------:R2:W-:Y:S01]  /*5110*/  LDGSTS.E [R235+0x1a008], desc[UR18][R28.64], P4 ;  /* 0x1a0080001ceb7fae */ /* 0x0005e2000a121852 */
[----:B------:R-:W-:Y:S01]  /*5120*/  ISETP.GE.AND P4, PT, R23, UR4, PT ;  /* 0x0000000417007c0c */ /* 0x000fe2000bf86270 */
[C---:B------:R-:W-:Y:S01]  /*5130*/  IMAD.WIDE R48, R25.reuse, 0x4, R48 ;  /* 0x0000000419307825 */ /* 0x040fe200078e0230 */
[----:B------:R-:W-:Y:S01]  /*5140*/  ISETP.NE.U32.AND P6, PT, R20, RZ, PT ;  /* 0x000000ff1400720c */ /* 0x000fe20003fc5070 */
[----:B------:R-:W-:Y:S01]  /*5150*/  LDGSTS.E [R233+0x1a000], desc[UR18][R30.64], P2 ;  /* 0x1a0000001ee97fae */ /* 0x000fe20009121852 */
[----:B------:R-:W-:Y:S01]  /*5160*/  SEL R20, RZ, 0x4, P4 ;  /* 0x00000004ff147807 */ /* 0x000fe20002000000 */
[----:B------:R-:W-:Y:S01]  /*5170*/  IMAD.WIDE R50, R25, 0x4, R50 ;  /* 0x0000000419327825 */ /* 0x000fe200078e0232 */
[----:B------:R-:W-:Y:S01]  /*5180*/  SEL R22, R22, RZ, P0 ;  /* 0x000000ff16167207 */ /* 0x000fe20000000000 */
[----:B------:R-:W-:Y:S01]  /*5190*/  LDGSTS.E [R233+0x1a008], desc[UR18][R32.64], P5 ;  /* 0x1a00800020e97fae */ /* 0x000fe2000a921852 */
[----:B------:R-:W-:Y:S01]  /*51a0*/  ISETP.GE.AND P4, PT, R89, UR4, PT ;  /* 0x0000000459007c0c */ /* 0x000fe2000bf86270 */
[----:B-1----:R-:W-:Y:S01]  /*51b0*/  IMAD.U32 R27, RZ, RZ, UR28 ;  /* 0x0000001cff1b7e24 */ /* 0x002fe2000f8e00ff */
[----:B------:R-:W-:Y:S01]  /*51c0*/  SEL R20, R20, RZ, P0 ;  /* 0x000000ff14147207 */ /* 0x000fe20000000000 */
[----:B------:R1:W-:Y:S01]  /*51d0*/  LDGSTS.E [R231+0x1a000], desc[UR18][R38.64], P3 ;  /* 0x1a00000026e77fae */ /* 0x0003e20009921852 */
[----:B------:R-:W-:Y:S01]  /*51e0*/  ISETP.GE.AND P5, PT, R91, UR4, PT ;  /* 0x000000045b007c0c */ /* 0x000fe2000bfa6270 */
[----:B------:R-:W-:Y:S01]  /*51f0*/  IMAD.WIDE R40, R27, 0x4, R40 ;  /* 0x000000041b287825 */ /* 0x000fe200078e0228 */
[----:B------:R-:W-:-:S02]  /*5200*/  ISETP.NE.U32.AND P2, PT, R22, RZ, PT ;  /* 0x000000ff1600720c */ /* 0x000fc40003f45070 */
[----:B------:R-:W-:Y:S01]  /*5210*/  SEL R22, RZ, 0x4, P4 ;  /* 0x00000004ff167807 */ /* 0x000fe20002000000 */
[----:B--2---:R-:W-:Y:S01]  /*5220*/  IMAD.U32 R29, RZ, RZ, UR28 ;  /* 0x0000001cff1d7e24 */ /* 0x004fe2000f8e00ff */
[----:B------:R-:W-:Y:S01]  /*5230*/  ISETP.NE.U32.AND P4, PT, R20, RZ, PT ;  /* 0x000000ff1400720c */ /* 0x000fe20003f85070 */
[----:B------:R2:W-:Y:S01]  /*5240*/  LDGSTS.E [R231+0x1a008], desc[UR18][R40.64], P6 ;  /* 0x1a00800028e77fae */ /* 0x0005e2000b121852 */
[----:B------:R-:W-:Y:S01]  /*5250*/  SEL R20, RZ, 0x4, P5 ;  /* 0x00000004ff147807 */ /* 0x000fe20002800000 */
[----:B------:R-:W-:Y:S01]  /*5260*/  IMAD.WIDE R44, R27, 0x4, R44 ;  /* 0x000000041b2c7825 */ /* 0x000fe200078e022c */
[----:B------:R-:W-:Y:S02]  /*5270*/  SEL R22, R22, RZ, P0 ;  /* 0x000000ff16167207 */ /* 0x000fe40000000000 */
[----:B-1----:R-:W-:Y:S02]  /*5280*/  CS2R R38, SRZ ;  /* 0x0000000000267805 */ /* 0x002fe4000001ff00 */
[----:B------:R-:W-:Y:S01]  /*5290*/  SEL R20, R20, RZ, P0 ;  /* 0x000000ff14147207 */ /* 0x000fe20000000000 */
[----:B------:R-:W-:Y:S01]  /*52a0*/  IMAD.WIDE R46, R29, 0x4, R46 ;  /* 0x000000041d2e7825 */ /* 0x000fe200078e022e */
[----:B------:R-:W-:Y:S01]  /*52b0*/  ISETP.GE.AND P5, PT, R93, UR4, PT ;  /* 0x000000045d007c0c */ /* 0x000fe2000bfa6270 */
[----:B------:R1:W-:Y:S01]  /*52c0*/  LDGSTS.E [R229+0x1a000], desc[UR18][R42.64], P2 ;  /* 0x1a0000002ae57fae */ /* 0x0003e20009121852 */
[----:B------:R-:W-:Y:S01]  /*52d0*/  ISETP.NE.U32.AND P3, PT, R22, RZ, PT ;  /* 0x000000ff1600720c */ /* 0x000fe20003f65070 */
[----:B------:R-:W-:Y:S01]  /*52e0*/  IMAD.U32 R31, RZ, RZ, UR28 ;  /* 0x0000001cff1f7e24 */ /* 0x000fe2000f8e00ff */
[----:B------:R-:W-:Y:S01]  /*52f0*/  ISETP.NE.U32.AND P6, PT, R20, RZ, PT ;  /* 0x000000ff1400720c */ /* 0x000fe20003fc5070 */
[----:B------:R3:W-:Y:S01]  /*5300*/  LDGSTS.E [R229+0x1a008], desc[UR18][R44.64], P4 ;  /* 0x1a0080002ce57fae */ /* 0x0007e2000a121852 */
[----:B------:R-:W-:Y:S01]  /*5310*/  SEL R20, RZ, 0x4, P5 ;  /* 0x00000004ff147807 */ /* 0x000fe20002800000 */
[----:B------:R-:W-:Y:S01]  /*5320*/  IMAD.U32 R33, RZ, RZ, UR28 ;  /* 0x0000001cff217e24 */ /* 0x000fe2000f8e00ff */
[----:B------:R-:W-:Y:S01]  /*5330*/  ISETP.GE.AND P5, PT, R95, UR4, PT ;  /* 0x000000045f007c0c */ /* 0x000fe2000bfa6270 */
[----:B------:R-:W-:Y:S01]  /*5340*/  IMAD.WIDE R52, R25, 0x4, R52 ;  /* 0x0000000419347825 */ /* 0x000fe200078e0234 */
[----:B------:R-:W-:-:S02]  /*5350*/  SEL R20, R20, RZ, P0 ;  /* 0x000000ff14147207 */ /* 0x000fc40000000000 */
[----:B--2---:R-:W-:Y:S02]  /*5360*/  CS2R R40, SRZ ;  /* 0x0000000000287805 */ /* 0x004fe4000001ff00 */
[----:B------:R-:W-:Y:S01]  /*5370*/  SEL R22, RZ, 0x4, P5 ;  /* 0x00000004ff167807 */ /* 0x000fe20002800000 */
[----:B------:R-:W-:Y:S01]  /*5380*/  IMAD.WIDE R54, R27, 0x4, R54 ;  /* 0x000000041b367825 */ /* 0x000fe200078e0236 */
[----:B------:R-:W-:Y:S01]  /*5390*/  ISETP.GE.AND P2, PT, R97, UR4, PT ;  /* 0x0000000461007c0c */ /* 0x000fe2000bf46270 */
[----:B------:R2:W-:Y:S01]  /*53a0*/  LDGSTS.E [R227+0x1a000], desc[UR18][R46.64], P3 ;  /* 0x1a0000002ee37fae */ /* 0x0005e20009921852 */
[----:B------:R-:W-:Y:S01]  /*53b0*/  ISETP.NE.U32.AND P5, PT, R20, RZ, PT ;  /* 0x000000ff1400720c */ /* 0x000fe20003fa5070 */
[----:B------:R-:W-:Y:S01]  /*53c0*/  IMAD.WIDE R56, R29, 0x4, R56 ;  /* 0x000000041d387825 */ /* 0x000fe200078e0238 */
[----:B------:R-:W-:Y:S01]  /*53d0*/  SEL R22, R22, RZ, P0 ;  /* 0x000000ff16167207 */ /* 0x000fe20000000000 */
[----:B------:R4:W-:Y:S01]  /*53e0*/  LDGSTS.E [R227+0x1a008], desc[UR18][R48.64], P6 ;  /* 0x1a00800030e37fae */ /* 0x0009e2000b121852 */
[----:B------:R-:W-:Y:S01]  /*53f0*/  SEL R20, RZ, 0x4, P2 ;  /* 0x00000004ff147807 */ /* 0x000fe20001000000 */
[----:B------:R-:W-:Y:S01]  /*5400*/  IMAD.WIDE R58, R31, 0x4, R58 ;  /* 0x000000041f3a7825 */ /* 0x000fe200078e023a */
[----:B------:R-:W-:-:S02]  /*5410*/  ISETP.GE.AND P2, PT, R99, UR4, PT ;  /* 0x0000000463007c0c */ /* 0x000fc4000bf46270 */
[----:B------:R-:W-:Y:S02]  /*5420*/  CS2R R26, SRZ ;  /* 0x00000000001a7805 */ /* 0x000fe4000001ff00 */
[----:B------:R-:W-:Y:S01]  /*5430*/  ISETP.NE.U32.AND P4, PT, R22, RZ, PT ;  /* 0x000000ff1600720c */ /* 0x000fe20003f85070 */
[----:B------:R-:W-:Y:S01]  /*5440*/  IMAD.WIDE R60, R33, 0x4, R60 ;  /* 0x00000004213c7825 */ /* 0x000fe200078e023c */
[----:B------:R-:W-:Y:S02]  /*5450*/  ISETP.GE.AND P3, PT, R101, UR4, PT ;  /* 0x0000000465007c0c */ /* 0x000fe4000bf66270 */
[----:B------:R-:W-:Y:S02]  /*5460*/  CS2R R28, SRZ ;  /* 0x00000000001c7805 */ /* 0x000fe4000001ff00 */
[----:B------:R-:W-:Y:S01]  /*5470*/  SEL R20, R20, RZ, P0 ;  /* 0x000000ff14147207 */ /* 0x000fe20000000000 */
[----:B------:R5:W-:Y:S01]  /*5480*/  LDGSTS.E [R225+0x1a000], desc[UR18][R50.64], P5 ;  /* 0x1a00000032e17fae */ /* 0x000be2000a921852 */
[----:B------:R-:W-:-:S02]  /*5490*/  SEL R22, RZ, 0x4, P2 ;  /* 0x00000004ff167807 */ /* 0x000fc40001000000 */
[----:B------:R-:W-:Y:S02]  /*54a0*/  CS2R R30, SRZ ;  /* 0x00000000001e7805 */ /* 0x000fe4000001ff00 */
[----:B------:R-:W-:Y:S02]  /*54b0*/  ISETP.GE.AND P2, PT, R103, UR4, PT ;  /* 0x0000000467007c0c */ /* 0x000fe4000bf46270 */
[----:B------:R-:W-:Y:S02]  /*54c0*/  CS2R R32, SRZ ;  /* 0x0000000000207805 */ /* 0x000fe4000001ff00 */
[----:B------:R-:W-:Y:S02]  /*54d0*/  SEL R24, RZ, 0x4, P3 ;  /* 0x00000004ff187807 */ /* 0x000fe40001800000 */
[----:B-1----:R-:W-:Y:S02]  /*54e0*/  CS2R R42, SRZ ;  /* 0x00000000002a7805 */ /* 0x002fe4000001ff00 */
[----:B------:R-:W-:Y:S01]  /*54f0*/  ISETP.NE.U32.AND P3, PT, R20, RZ, PT ;  /* 0x000000ff1400720c */ /* 0x000fe20003f65070 */
[----:B------:R1:W-:Y:S01]  /*5500*/  LDGSTS.E [R225+0x1a008], desc[UR18][R52.64], P4 ;  /* 0x1a00800034e17fae */ /* 0x0003e2000a121852 */
[----:B------:R-:W-:-:S02]  /*5510*/  SEL R20, RZ, 0x4, P2 ;  /* 0x00000004ff147807 */ /* 0x000fc40001000000 */
[----:B---3--:R-:W-:Y:S02]  /*5520*/  CS2R R44, SRZ ;  /* 0x00000000002c7805 */ /* 0x008fe4000001ff00 */
[----:B------:R-:W-:Y:S02]  /*5530*/  SEL R22, R22, RZ, P0 ;  /* 0x000000ff16167207 */ /* 0x000fe40000000000 */
[----:B--2---:R-:W-:Y:S02]  /*5540*/  CS2R R46, SRZ ;  /* 0x00000000002e7805 */ /* 0x004fe4000001ff00 */
[----:B------:R-:W-:Y:S02]  /*5550*/  SEL R24, R24, RZ, P0 ;  /* 0x000000ff18187207 */ /* 0x000fe40000000000 */
[----:B----4-:R-:W-:Y:S02]  /*5560*/  CS2R R48, SRZ ;  /* 0x0000000000307805 */ /* 0x010fe4000001ff00 */
[----:B------:R-:W-:-:S02]  /*5570*/  SEL R20, R20, RZ, P0 ;  /* 0x000000ff14147207 */ /* 0x000fc40000000000 */
[----:B-----5:R-:W-:Y:S02]  /*5580*/  CS2R R50, SRZ ;  /* 0x0000000000327805 */ /* 0x020fe4000001ff00 */
[----:B------:R-:W-:Y:S02]  /*5590*/  ISETP.NE.U32.AND P0, PT, R22, RZ, PT ;  /* 0x000000ff1600720c */ /* 0x000fe40003f05070 */
[----:B------:R-:W-:Y:S01]  /*55a0*/  ISETP.NE.U32.AND P2, PT, R24, RZ, PT ;  /* 0x000000ff1800720c */ /* 0x000fe20003f45070 */
[----:B------:R2:W-:Y:S01]  /*55b0*/  LDGSTS.E [R223+0x1a000], desc[UR18][R54.64], P3 ;  /* 0x1a00000036df7fae */ /* 0x0005e20009921852 */
[----:B------:R-:W-:Y:S02]  /*55c0*/  ISETP.NE.U32.AND P6, PT, R20, RZ, PT ;  /* 0x000000ff1400720c */ /* 0x000fe40003fc5070 */
[----:B------:R-:W-:Y:S02]  /*55d0*/  CS2R R24, SRZ ;  /* 0x0000000000187805 */ /* 0x000fe4000001ff00 */
[----:B-1----:R-:W-:Y:S01]  /*55e0*/  CS2R R52, SRZ ;  /* 0x0000000000347805 */ /* 0x002fe2000001ff00 */
[----:B------:R-:W1:Y:S04]  /*55f0*/  S2R R20, SR_TID.X ;  /* 0x0000000000147919 */ /* 0x000e680000002100 */
[----:B------:R3:W-:Y:S01]  /*5600*/  LDGSTS.E [R223+0x1a008], desc[UR18][R56.64], P0 ;  /* 0x1a00800038df7fae */ /* 0x0007e20008121852 */
[----:B------:R-:W-:-:S02]  /*5610*/  ISETP.GE.AND P0, PT, R94, 0x20, PT ;  /* 0x000000205e00780c */ /* 0x000fc40003f06270 */
[----:B--2---:R-:W-:Y:S01]  /*5620*/  CS2R R54, SRZ ;  /* 0x0000000000367805 */ /* 0x004fe2000001ff00 */
[----:B------:R2:W-:Y:S04]  /*5630*/  LDGSTS.E [R221+0x1a000], desc[UR18][R58.64], P2 ;  /* 0x1a0000003add7fae */ /* 0x0005e80009121852 */
[----:B------:R4:W-:Y:S04]  /*5640*/  LDGSTS.E [R221+0x1a008], desc[UR18][R60.64], P6 ;  /* 0x1a0080003cdd7fae */ /* 0x0009e8000b121852 */
[----:B------:R-:W0:Y:S01]  /*5650*/  LDGDEPBAR ;  /* 0x00000000000079af */ /* 0x000e220000000000 */
[----:B---3--:R-:W-:-:S03]  /*5660*/  CS2R R56, SRZ ;  /* 0x0000000000387805 */ /* 0x008fc6000001ff00 */
[----:B------:R3:W-:Y:S01]  /*5670*/  LDGSTS.E [R219+0xc000], desc[UR18][R62.64], P1 ;  /* 0x0c0000003edb7fae */ /* 0x0007e20008921852 */
[----:B--2---:R-:W-:-:S03]  /*5680*/  CS2R R58, SRZ ;  /* 0x00000000003a7805 */ /* 0x004fc6000001ff00 */
[----:B------:R2:W-:Y:S01]  /*5690*/  LDGSTS.E [R219+0xc400], desc[UR18][R64.64], P1 ;  /* 0x0c40000040db7fae */ /* 0x0005e20008921852 */
[----:B----4-:R-:W-:-:S03]  /*56a0*/  CS2R R60, SRZ ;  /* 0x00000000003c7805 */ /* 0x010fc6000001ff00 */
[----:B------:R4:W-:Y:S01]  /*56b0*/  LDGSTS.E [R219+0xc800], desc[UR18][R66.64], P1 ;  /* 0x0c80000042db7fae */ /* 0x0009e20008921852 */
[----:B-1----:R-:W-:-:S03]  /*56c0*/  IMAD.SHL.U32 R88, R20, 0x8, RZ ;  /* 0x0000000814587824 */ /* 0x002fc600078e00ff */
[----:B------:R1:W-:Y:S01]  /*56d0*/  LDGSTS.E [R219+0xcc00], desc[UR18][R68.64], P1 ;  /* 0x0cc0000044db7fae */ /* 0x0003e20008921852 */
[----:B---3--:R-:W-:Y:S01]  /*56e0*/  CS2R R62, SRZ ;  /* 0x00000000003e7805 */ /* 0x008fe2000001ff00 */
[----:B------:R-:W-:Y:S01]  /*56f0*/  IMAD.SHL.U32 R22, R20, 0x10, RZ ;  /* 0x0000001014167824 */ /* 0x000fe200078e00ff */
[----:B------:R-:W-:Y:S01]  /*5700*/  LOP3.LUT R88, R88, 0x380, RZ, 0xc0, !PT ;  /* 0x0000038058587812 */ /* 0x000fe200078ec0ff */
[----:B------:R3:W-:Y:S01]  /*5710*/  LDGSTS.E [R219+0xd000], desc[UR18][R70.64], P1 ;  /* 0x0d00000046db7fae */ /* 0x0007e20008921852 */
[----:B--2---:R-:W-:-:S03]  /*5720*/  CS2R R64, SRZ ;  /* 0x0000000000407805 */ /* 0x004fc6000001ff00 */
[----:B------:R2:W-:Y:S01]  /*5730*/  LDGSTS.E [R219+0xd400], desc[UR18][R72.64], P1 ;  /* 0x0d40000048db7fae */ /* 0x0005e20008921852 */
[----:B----4-:R-:W-:-:S03]  /*5740*/  CS2R R66, SRZ ;  /* 0x0000000000427805 */ /* 0x010fc6000001ff00 */
[----:B------:R4:W-:Y:S01]  /*5750*/  LDGSTS.E [R219+0xd800], desc[UR18][R74.64], P1 ;  /* 0x0d8000004adb7fae */ /* 0x0009e20008921852 */
[----:B-1----:R-:W-:-:S03]  /*5760*/  CS2R R68, SRZ ;  /* 0x0000000000447805 */ /* 0x002fc6000001ff00 */
[----:B------:R1:W-:Y:S01]  /*5770*/  LDGSTS.E [R219+0xdc00], desc[UR18][R76.64], P1 ;  /* 0x0dc000004cdb7fae */ /* 0x0003e20008921852 */
[----:B---3--:R-:W-:-:S03]  /*5780*/  CS2R R70, SRZ ;  /* 0x0000000000467805 */ /* 0x008fc6000001ff00 */
        /* <DEDUP_REMOVED lines=10> */
[----:B------:R-:W-:Y:S01]  /*5830*/  LDGSTS.E [R219+0xf400], desc[UR18][R176.64], P1 ;  /* 0x0f400000b0db7fae */ /* 0x000fe20008921852 */
[----:B----4-:R-:W-:-:S03]  /*5840*/  CS2R R82, SRZ ;  /* 0x0000000000527805 */ /* 0x010fc6000001ff00 */
[----:B------:R-:W-:Y:S01]  /*5850*/  LDGSTS.E [R219+0xf800], desc[UR18][R178.64], P1 ;  /* 0x0f800000b2db7fae */ /* 0x000fe20008921852 */
[----:B-1----:R-:W-:-:S03]  /*5860*/  CS2R R84, SRZ ;  /* 0x0000000000547805 */ /* 0x002fc6000001ff00 */
[----:B------:R-:W-:Y:S01]  /*5870*/  LDGSTS.E [R219+0xfc00], desc[UR18][R180.64], P1 ;  /* 0x0fc00000b4db7fae */ /* 0x000fe20008921852 */
[----:B---3--:R-:W-:-:S03]  /*5880*/  CS2R R86, SRZ ;  /* 0x0000000000567805 */ /* 0x008fc6000001ff00 */
[----:B------:R-:W-:Y:S04]  /*5890*/  LDGSTS.E [R105+0xc200], desc[UR18][R182.64], P1 ;  /* 0x0c200000b6697fae */ /* 0x000fe80008921852 */
        /* <DEDUP_REMOVED lines=13> */
[----:B------:R1:W-:Y:S04]  /*5970*/  LDGSTS.E [R105+0xfa00], desc[UR18][R34.64], P1 ;  /* 0x0fa0000022697fae */ /* 0x0003e80008921852 */
[----:B------:R2:W-:Y:S04]  /*5980*/  LDGSTS.E [R105+0xfe00], desc[UR18][R36.64], P1 ;  /* 0x0fe0000024697fae */ /* 0x0005e80008921852 */
[----:B------:R-:W0:Y:S01]  /*5990*/  LDGDEPBAR ;  /* 0x00000000000079af */ /* 0x000e220000000000 */
[----:B-1----:R-:W-:Y:S01]  /*59a0*/  CS2R R34, SRZ ;  /* 0x0000000000227805 */ /* 0x002fe2000001ff00 */
[----:B--2---:R-:W-:Y:S01]  /*59b0*/  IMAD.SHL.U32 R105, R20, 0x80, RZ ;  /* 0x0000008014697824 */ /* 0x004fe200078e00ff */
[----:B------:R-:W-:-:S04]  /*59c0*/  CS2R R36, SRZ ;  /* 0x0000000000247805 */ /* 0x000fc8000001ff00 */
[----:B------:R-:W-:Y:S01]  /*59d0*/  LOP3.LUT R105, R105, 0x400, RZ, 0xc0, !PT ;  /* 0x0000040069697812 */ /* 0x000fe200078ec0ff */
[----:B------:R-:W-:Y:S06]  /*59e0*/  @!P0 BRA `(.L_x_0) ;  /* 0x0000002000188947 */ /* 0x000fec0003800000 */
[----:B------:R-:W-:Y:S01]  /*59f0*/  SHF.R.S32.HI R178, RZ, 0x1f, R112 ;  /* 0x0000001fffb27819 */ /* 0x000fe20000011470 */
[----:B------:R-:W-:Y:S01]  /*5a00*/  IMAD R204, R103, UR8, RZ ;  /* 0x0000000867cc7c24 */ /* 0x000fe2000f8e02ff */
[C---:B------:R-:W-:Y:S01]  /*5a10*/  IADD3 R168, P3, R112.reuse, R143, RZ ;  /* 0x0000008f70a87210 */ /* 0x040fe20007f7e0ff */
[----:B------:R-:W-:Y:S01]  /*5a20*/  IMAD R206, R101, UR8, RZ ;  /* 0x0000000865ce7c24 */ /* 0x000fe2000f8e02ff */
[C---:B------:R-:W-:Y:S01]  /*5a30*/  IADD3 R166, P2, R112.reuse, R175, RZ ;  /* 0x000000af70a67210 */ /* 0x040fe20007f5e0ff */
[----:B------:R-:W-:Y:S01]  /*5a40*/  IMAD R24, R99, UR8, RZ ;  /* 0x0000000863187c24 */ /* 0x000fe2000f8e02ff */
[C---:B------:R-:W-:Y:S01]  /*5a50*/  IADD3 R170, P4, R112.reuse, R217, RZ ;  /* 0x000000d970aa7210 */ /* 0x040fe20007f9e0ff */
[----:B------:R-:W-:Y:S01]  /*5a60*/  IMAD R26, R97, UR8, RZ ;  /* 0x00000008611a7c24 */ /* 0x000fe2000f8e02ff */
[C---:B------:R-:W-:Y:S01]  /*5a70*/  IADD3 R162, P1, R112.reuse, R141, RZ ;  /* 0x0000008d70a27210 */ /* 0x040fe20007f3e0ff */
[----:B------:R-:W-:Y:S01]  /*5a80*/  USHF.R.S32.HI UR5, URZ, 0x1f, UR12 ;  /* 0x0000001f3f057899 */ /* 0x000fe2000801140c */
[C---:B------:R-:W-:Y:S01]  /*5a90*/  IADD3 R160, P0, R112.reuse, R173, RZ ;  /* 0x000000ad70a07210 */ /* 0x040fe20007f1e0ff */
[----:B------:R-:W-:Y:S01]  /*5aa0*/  ULEA UR20, UP0, UR12, UR20, 0x4 ;  /* 0x000000140c147291 */ /* 0x000fe2000f80203f */
[-C--:B------:R-:W-:Y:S01]  /*5ab0*/  LEA.HI.X.SX32 R229, R143, R178.reuse, 0x1, P3 ;  /* 0x000000b28fe57211 */ /* 0x080fe200018f0eff */
[----:B------:R-:W-:Y:S01]  /*5ac0*/  USHF.R.S32.HI UR4, URZ, 0x1f, UR28 ;  /* 0x0000001f3f047899 */ /* 0x000fe2000801141c */
[-C--:B------:R-:W-:Y:S01]  /*5ad0*/  LEA.HI.X.SX32 R227, R175, R178.reuse, 0x1, P2 ;  /* 0x000000b2afe37211 */ /* 0x080fe200010f0eff */
[----:B------:R-:W-:Y:S01]  /*5ae0*/  ULEA.HI.X UR21, UR12, UR21, UR5, 0x4, UP0 ;  /* 0x000000150c157291 */ /* 0x000fe200080f2405 */
[----:B------:R-:W-:Y:S01]  /*5af0*/  LEA.HI.X.SX32 R231, R217, R178, 0x1, P4 ;  /* 0x000000b2d9e77211 */ /* 0x000fe200020f0eff */
[----:B------:R-:W-:Y:S01]  /*5b00*/  ULEA UR16, UP0, UR28, UR16, 0x4 ;  /* 0x000000101c107291 */ /* 0x000fe2000f80203f */
[----:B------:R-:W-:-:S02]  /*5b10*/  IADD3 R116, P3, R112, R169, RZ ;  /* 0x000000a970747210 */ /* 0x000fc40007f7e0ff */
[----:B------:R-:W-:Y:S02]  /*5b20*/  CS2R R28, SRZ ;  /* 0x00000000001c7805 */ /* 0x000fe4000001ff00 */
[C---:B------:R-:W-:Y:S02]  /*5b30*/  IADD3 R118, P2, R112.reuse, R135, RZ ;  /* 0x0000008770767210 */ /* 0x040fe40007f5e0ff */
[----:B------:R-:W-:Y:S02]  /*5b40*/  CS2R R30, SRZ ;  /* 0x00000000001e7805 */ /* 0x000fe4000001ff00 */
[C---:B------:R-:W-:Y:S02]  /*5b50*/  IADD3 R158, P6, R112.reuse, R139, RZ ;  /* 0x0000008b709e7210 */ /* 0x040fe40007fde0ff */
[----:B------:R-:W-:Y:S02]  /*5b60*/  CS2R R32, SRZ ;  /* 0x0000000000207805 */ /* 0x000fe4000001ff00 */
[----:B------:R-:W-:-:S02]  /*5b70*/  IADD3 R156, P5, R112, R171, RZ ;  /* 0x000000ab709c7210 */ /* 0x000fc40007fbe0ff */
[----:B------:R-:W-:Y:S02]  /*5b80*/  CS2R R34, SRZ ;  /* 0x0000000000227805 */ /* 0x000fe4000001ff00 */
[C---:B------:R-:W-:Y:S02]  /*5b90*/  IADD3 R114, P4, R112.reuse, R137, RZ ;  /* 0x0000008970727210 */ /* 0x040fe40007f9e0ff */
[----:B------:R-:W-:Y:S02]  /*5ba0*/  CS2R R36, SRZ ;  /* 0x0000000000247805 */ /* 0x000fe4000001ff00 */
[----:B------:R-:W-:Y:S02]  /*5bb0*/  LEA.HI.X.SX32 R225, R141, R178, 0x1, P1 ;  /* 0x000000b28de17211 */ /* 0x000fe400008f0eff */
[----:B------:R-:W-:Y:S02]  /*5bc0*/  CS2R R38, SRZ ;  /* 0x0000000000267805 */ /* 0x000fe4000001ff00 */
[----:B------:R-:W-:-:S02]  /*5bd0*/  IADD3 R120, P1, R112, R167, RZ ;  /* 0x000000a770787210 */ /* 0x000fc40007f3e0ff */
[----:B------:R-:W-:Y:S02]  /*5be0*/  CS2R R40, SRZ ;  /* 0x0000000000287805 */ /* 0x000fe4000001ff00 */
[-C--:B------:R-:W-:Y:S02]  /*5bf0*/  LEA.HI.X.SX32 R223, R173, R178.reuse, 0x1, P0 ;  /* 0x000000b2addf7211 */ /* 0x080fe400000f0eff */
[----:B------:R-:W-:Y:S02]  /*5c00*/  CS2R R42, SRZ ;  /* 0x00000000002a7805 */ /* 0x000fe4000001ff00 */
[----:B------:R-:W-:Y:S02]  /*5c10*/  IADD3 R122, P0, R112, R133, RZ ;  /* 0x00000085707a7210 */ /* 0x000fe40007f1e0ff */
[----:B------:R-:W-:Y:S02]  /*5c20*/  CS2R R44, SRZ ;  /* 0x00000000002c7805 */ /* 0x000fe4000001ff00 */
[----:B------:R-:W-:-:S02]  /*5c30*/  LEA.HI.X.SX32 R215, R169, R178, 0x1, P3 ;  /* 0x000000b2a9d77211 */ /* 0x000fc400018f0eff */
[----:B------:R-:W-:Y:S02]  /*5c40*/  CS2R R46, SRZ ;  /* 0x00000000002e7805 */ /* 0x000fe4000001ff00 */
[-C--:B------:R-:W-:Y:S02]  /*5c50*/  LEA.HI.X.SX32 R213, R135, R178.reuse, 0x1, P2 ;  /* 0x000000b287d57211 */ /* 0x080fe400010f0eff */
[----:B------:R-:W-:Y:S02]  /*5c60*/  CS2R R48, SRZ ;  /* 0x0000000000307805 */ /* 0x000fe4000001ff00 */
[-C--:B------:R-:W-:Y:S02]  /*5c70*/  LEA.HI.X.SX32 R221, R139, R178.reuse, 0x1, P6 ;  /* 0x000000b28bdd7211 */ /* 0x080fe400030f0eff */
[----:B------:R-:W-:Y:S02]  /*5c80*/  CS2R R50, SRZ ;  /* 0x0000000000327805 */ /* 0x000fe4000001ff00 */
[----:B------:R-:W-:-:S02]  /*5c90*/  LEA.HI.X.SX32 R219, R171, R178, 0x1, P5 ;  /* 0x000000b2abdb7211 */ /* 0x000fc400028f0eff */
[----:B------:R-:W-:Y:S02]  /*5ca0*/  CS2R R52, SRZ ;  /* 0x0000000000347805 */ /* 0x000fe4000001ff00 */
[----:B------:R-:W-:Y:S02]  /*5cb0*/  LEA.HI.X.SX32 R217, R137, R178, 0x1, P4 ;  /* 0x000000b289d97211 */ /* 0x000fe400020f0eff */
[----:B------:R-:W-:Y:S02]  /*5cc0*/  CS2R R54, SRZ ;  /* 0x0000000000367805 */ /* 0x000fe4000001ff00 */
[C---:B------:R-:W-:Y:S02]  /*5cd0*/  IADD3 R130, P3, R112.reuse, R129, RZ ;  /* 0x0000008170827210 */ /* 0x040fe40007f7e0ff */
[----:B------:R-:W-:Y:S02]  /*5ce0*/  CS2R R56, SRZ ;  /* 0x0000000000387805 */ /* 0x000fe4000001ff00 */
        /* <DEDUP_REMOVED lines=14> */
[----:B------:R-:W-:Y:S02]  /*5dd0*/  IADD3 R135, P0, R112, R159, RZ ;  /* 0x0000009f70877210 */ /* 0x000fe40007f1e0ff */
[----:B------:R-:W-:Y:S02]  /*5de0*/  CS2R R72, SRZ ;  /* 0x0000000000487805 */ /* 0x000fe4000001ff00 */
[-C--:B------:R-:W-:Y:S02]  /*5df0*/  LEA.HI.X.SX32 R129, R129, R178.reuse, 0x1, P3 ;  /* 0x000000b281817211 */ /* 0x080fe400018f0eff */
        /* <DEDUP_REMOVED lines=9> */
[C---:B------:R-:W-:Y:S02]  /*5e90*/  IADD3 R143, P3, R112.reuse, R155, RZ ;  /* 0x0000009b708f7210 */ /* 0x040fe40007f7e0ff */
[----:B------:R-:W-:Y:S02]  /*5ea0*/  CS2R R84, SRZ ;  /* 0x0000000000547805 */ /* 0x000fe4000001ff00 */
[C---:B------:R-:W-:Y:S02]  /*5eb0*/  IADD3 R146, P2, R112.reuse, R121, RZ ;  /* 0x0000007970927210 */ /* 0x040fe40007f5e0ff */
[----:B------:R-:W-:Y:S02]  /*5ec0*/  CS2R R86, SRZ ;  /* 0x0000000000567805 */ /* 0x000fe4000001ff00 */
[C---:B------:R-:W-:Y:S01]  /*5ed0*/  IADD3 R137, P6, R112.reuse, R125, RZ ;  /* 0x0000007d70897210 */ /* 0x040fe20007fde0ff */
[----:B------:R-:W-:Y:S01]  /*5ee0*/  ULEA.HI.X UR17, UR28, UR17, UR4, 0x4, UP0 ;  /* 0x000000111c117291 */ /* 0x000fe200080f2404 */
[C---:B------:R-:W-:Y:S01]  /*5ef0*/  IADD3 R139, P5, R112.reuse, R157, RZ ;  /* 0x0000009d708b7210 */ /* 0x040fe20007fbe0ff */
[----:B------:R-:W-:Y:S01]  /*5f00*/  USHF.L.U64.HI UR22, UR28, 0x2, UR4 ;  /* 0x000000021c167899 */ /* 0x000fe20008010204 */
[----:B------:R-:W-:Y:S01]  /*5f10*/  IADD3 R141, P4, R112, R123, RZ ;  /* 0x0000007b708d7210 */ /* 0x000fe20007f9e0ff */
[----:B------:R-:W-:Y:S01]  /*5f20*/  UIADD3 UR13, UR13, -0x80, URZ ;  /* 0xffffff800d0d7890 */ /* 0x000fe2000fffe03f */
[-C--:B------:R-:W-:Y:S01]  /*5f30*/  LEA.HI.X.SX32 R133, R127, R178.reuse, 0x1, P1 ;  /* 0x000000b27f857211 */ /* 0x080fe200008f0eff */
[----:B------:R-:W-:Y:S01]  /*5f40*/  IMAD.SHL.U32 R127, R128, 0x4, RZ ;  /* 0x00000004807f7824 */ /* 0x000fe200078e00ff */
[----:B------:R-:W-:Y:S01]  /*5f50*/  IADD3 R148, P1, R112, R151, RZ ;  /* 0x0000009770947210 */ /* 0x000fe20007f3e0ff */
[----:B------:R-:W-:Y:S01]  /*5f60*/  UMOV UR14, 0x3 ;  /* 0x00000003000e7882 */ /* 0x000fe20000000000 */
[-C--:B------:R-:W-:Y:S01]  /*5f70*/  LEA.HI.X.SX32 R144, R159, R178.reuse, 0x1, P0 ;  /* 0x000000b29f907211 */ /* 0x080fe200000f0eff */
[----:B------:R-:W-:Y:S01]  /*5f80*/  USHF.L.U64.HI UR23, UR12, 0x2, UR5 ;  /* 0x000000020c177899 */ /* 0x000fe20008010205 */
[-C--:B------:R-:W-:Y:S01]  /*5f90*/  LEA.HI.X.SX32 R142, R155, R178.reuse, 0x1, P3 ;  /* 0x000000b29b8e7211 */ /* 0x080fe200018f0eff */
[----:B------:R-:W-:Y:S01]  /*5fa0*/  UMOV UR15, 0xffffffff ;  /* 0xffffffff000f7882 */ /* 0x000fe20000000000 */
[-C--:B------:R-:W-:Y:S01]  /*5fb0*/  LEA.HI.X.SX32 R159, R121, R178.reuse, 0x1, P2 ;  /* 0x000000b2799f7211 */ /* 0x080fe200010f0eff */
[----:B------:R-:W-:Y:S01]  /*5fc0*/  IMAD.SHL.U32 R121, R122, 0x4, RZ ;  /* 0x000000047a797824 */ /* 0x000fe200078e00ff */
[-C--:B------:R-:W-:Y:S01]  /*5fd0*/  LEA.HI.X.SX32 R136, R125, R178.reuse, 0x1, P6 ;  /* 0x000000b27d887211 */ /* 0x080fe200030f0eff */
[----:B------:R-:W-:Y:S01]  /*5fe0*/  IMAD.SHL.U32 R125, R126, 0x4, RZ ;  /* 0x000000047e7d7824 */ /* 0x000fe200078e00ff */
[-C--:B------:R-:W-:Y:S01]  /*5ff0*/  LEA.HI.X.SX32 R138, R157, R178.reuse, 0x1, P5 ;  /* 0x000000b29d8a7211 */ /* 0x080fe200028f0eff */
[----:B------:R-:W-:Y:S01]  /*6000*/  UMOV UR4, URZ ;  /* 0x0000003f00047c82 */ /* 0x000fe20008000000 */
[----:B------:R-:W-:Y:S01]  /*6010*/  LEA.HI.X.SX32 R140, R123, R178, 0x1, P4 ;  /* 0x000000b27b8c7211 */ /* 0x000fe200020f0eff */
[----:B------:R-:W-:Y:S01]  /*6020*/  IMAD.SHL.U32 R123, R124, 0x4, RZ ;  /* 0x000000047c7b7824 */ /* 0x000fe200078e00ff */
[----:B------:R-:W-:-:S02]  /*6030*/  IADD3 R175, P3, R112, R115, RZ ;  /* 0x0000007370af7210 */ /* 0x000fc40007f7e0ff */
[C---:B------:R-:W-:Y:S02]  /*6040*/  IADD3 R177, P2, R112.reuse, R145, RZ ;  /* 0x0000009170b17210 */ /* 0x040fe40007f5e0ff */
[C---:B------:R-:W-:Y:S02]  /*6050*/  IADD3 R150, P0, R112.reuse, R119, RZ ;  /* 0x0000007770967210 */ /* 0x040fe40007f1e0ff */
[C---:B------:R-:W-:Y:S02]  /*6060*/  IADD3 R154, P6, R112.reuse, R149, RZ ;  /* 0x00000095709a7210 */ /* 0x040fe40007fde0ff */
[C---:B------:R-:W-:Y:S02]  /*6070*/  IADD3 R165, P5, R112.reuse, R117, RZ ;  /* 0x0000007570a57210 */ /* 0x040fe40007fbe0ff */
[----:B------:R-:W-:Y:S02]  /*6080*/  IADD3 R173, P4, R112, R147, RZ ;  /* 0x0000009370ad7210 */ /* 0x000fe40007f9e0ff */
[----:B------:R-:W-:-:S02]  /*6090*/  LEA.HI.X.SX32 R155, R151, R178, 0x1, P1 ;  /* 0x000000b2979b7211 */ /* 0x000fc400008f0eff */
[----:B------:R-:W-:Y:S02]  /*60a0*/  IADD3 R179, P1, R112, R113, RZ ;  /* 0x0000007170b37210 */ /* 0x000fe40007f3e0ff */
[-C--:B------:R-:W-:Y:S01]  /*60b0*/  LEA.HI.X.SX32 R174, R115, R178.reuse, 0x1, P3 ;  /* 0x000000b273ae7211 */ /* 0x080fe200018f0eff */
[----:B------:R-:W-:Y:S01]  /*60c0*/  IMAD.SHL.U32 R115, R116, 0x4, RZ ;  /* 0x0000000474737824 */ /* 0x000fe200078e00ff */
        /* <DEDUP_REMOVED lines=8> */
[----:B------:R-:W-:Y:S01]  /*6150*/  LEA.HI.X.SX32 R172, R147, R178, 0x1, P4 ;  /* 0x000000b293ac7211 */ /* 0x000fe200020f0eff */
[----:B------:R-:W-:Y:S01]  /*6160*/  IMAD.SHL.U32 R147, R148, 0x4, RZ ;  /* 0x0000000494937824 */ /* 0x000fe200078e00ff */
[----:B------:R-:W-:-:S02]  /*6170*/  SHF.R.S32.HI R211, RZ, 0x1f, R111 ;  /* 0x0000001fffd37819 */ /* 0x000fc4000001146f */
[C---:B------:R-:W-:Y:S02]  /*6180*/  IADD3 R181, P3, R111.reuse, R110, RZ ;  /* 0x0000006e6fb57210 */ /* 0x040fe40007f7e0ff */
[----:B------:R-:W-:Y:S02]  /*6190*/  IADD3 R183, P2, R111, R109, RZ ;  /* 0x0000006d6fb77210 */ /* 0x000fe40007f5e0ff */
[----:B------:R-:W-:Y:S01]  /*61a0*/  LEA.HI.X.SX32 R178, R113, R178, 0x1, P1 ;  /* 0x000000b271b27211 */ /* 0x000fe200008f0eff */
[C---:B------:R-:W-:Y:S01]  /*61b0*/  IMAD.SHL.U32 R113, R114.reuse, 0x4, RZ ;  /* 0x0000000472717824 */ /* 0x040fe200078e00ff */
[----:B------:R-:W-:Y:S02]  /*61c0*/  SHF.L.U64.HI R112, R114, 0x2, R217 ;  /* 0x0000000272707819 */ /* 0x000fe400000102d9 */
[----:B------:R-:W-:Y:S02]  /*61d0*/  SHF.L.U64.HI R114, R116, 0x2, R215 ;  /* 0x0000000274727819 */ /* 0x000fe400000102d7 */
[----:B------:R-:W-:-:S02]  /*61e0*/  LEA.HI.X.SX32 R180, R110, R211, 0x1, P3 ;  /* 0x000000d36eb47211 */ /* 0x000fc400018f0eff */
[----:B------:R-:W-:Y:S01]  /*61f0*/  LEA.HI.X.SX32 R182, R109, R211, 0x1, P2 ;  /* 0x000000d36db67211 */ /* 0x000fe200010f0eff */
[----:B------:R-:W-:Y:S01]  /*6200*/  IMAD.SHL.U32 R109, R158, 0x4, RZ ;  /* 0x000000049e6d7824 */ /* 0x000fe200078e00ff */
[----:B------:R-:W-:Y:S02]  /*6210*/  SHF.L.U64.HI R116, R118, 0x2, R213 ;  /* 0x0000000276747819 */ /* 0x000fe400000102d5 */
[C---:B------:R-:W-:Y:S02]  /*6220*/  IADD3 R185, P0, R111.reuse, R108, RZ ;  /* 0x0000006c6fb97210 */ /* 0x040fe40007f1e0ff */
[C---:B------:R-:W-:Y:S02]  /*6230*/  IADD3 R187, P6, R111.reuse, R107, RZ ;  /* 0x0000006b6fbb7210 */ /* 0x040fe40007fde0ff */
[C---:B------:R-:W-:Y:S02]  /*6240*/  IADD3 R189, P5, R111.reuse, R106, RZ ;  /* 0x0000006a6fbd7210 */ /* 0x040fe40007fbe0ff */
[----:B------:R-:W-:-:S02]  /*6250*/  IADD3 R191, P1, R111, R104, RZ ;  /* 0x000000686fbf7210 */ /* 0x000fc40007f3e0ff */
[C---:B------:R-:W-:Y:S02]  /*6260*/  IADD3 R195, P3, R111.reuse, R100, RZ ;  /* 0x000000646fc37210 */ /* 0x040fe40007f7e0ff */
[C---:B------:R-:W-:Y:S02]  /*6270*/  IADD3 R197, P2, R111.reuse, R98, RZ ;  /* 0x000000626fc57210 */ /* 0x040fe40007f5e0ff */
[----:B------:R-:W-:Y:S02]  /*6280*/  SHF.L.U64.HI R118, R120, 0x2, R171 ;  /* 0x0000000278767819 */ /* 0x000fe400000102ab */
[----:B------:R-:W-:Y:S02]  /*6290*/  IADD3 R193, P4, R111, R102, RZ ;  /* 0x000000666fc17210 */ /* 0x000fe40007f9e0ff */
[----:B------:R-:W-:Y:S02]  /*62a0*/  SHF.L.U64.HI R120, R122, 0x2, R169 ;  /* 0x000000027a787819 */ /* 0x000fe400000102a9 */
[----:B------:R-:W-:-:S02]  /*62b0*/  SHF.R.S32.HI R25, RZ, 0x1f, R94 ;  /* 0x0000001fff197819 */ /* 0x000fc4000001145e */
[----:B------:R-:W-:Y:S02]  /*62c0*/  SHF.L.U64.HI R122, R124, 0x2, R167 ;  /* 0x000000027c7a7819 */ /* 0x000fe400000102a7 */
[----:B------:R-:W-:Y:S01]  /*62d0*/  SHF.L.U64.HI R124, R126, 0x2, R131 ;  /* 0x000000027e7c7819 */ /* 0x000fe20000010283 */
[----:B------:R-:W-:Y:S01]  /*62e0*/  IMAD.SHL.U32 R131, R132, 0x4, RZ ;  /* 0x0000000484837824 */ /* 0x000fe200078e00ff */
[-C--:B------:R-:W-:Y:S02]  /*62f0*/  LEA.HI.X.SX32 R184, R108, R211.reuse, 0x1, P0 ;  /* 0x000000d36cb87211 */ /* 0x080fe400000f0eff */
[-C--:B------:R-:W-:Y:S01]  /*6300*/  LEA.HI.X.SX32 R186, R107, R211.reuse, 0x1, P6 ;  /* 0x000000d36bba7211 */ /* 0x080fe200030f0eff */
[----:B------:R-:W-:Y:S01]  /*6310*/  IMAD.SHL.U32 R107, R160, 0x4, RZ ;  /* 0x00000004a06b7824 */ /* 0x000fe200078e00ff */
[-C--:B------:R-:W-:Y:S02]  /*6320*/  LEA.HI.X.SX32 R188, R106, R211.reuse, 0x1, P5 ;  /* 0x000000d36abc7211 */ /* 0x080fe400028f0eff */
[-C--:B------:R-:W-:Y:S01]  /*6330*/  LEA.HI.X.SX32 R190, R104, R211.reuse, 0x1, P1 ;  /* 0x000000d368be7211 */ /* 0x080fe200008f0eff */
[----:B------:R-:W-:Y:S01]  /*6340*/  IMAD.SHL.U32 R104, R162, 0x4, RZ ;  /* 0x00000004a2687824 */ /* 0x000fe200078e00ff */
[-C--:B------:R-:W-:Y:S01]  /*6350*/  LEA.HI.X.SX32 R194, R100, R211.reuse, 0x1, P3 ;  /* 0x000000d364c27211 */ /* 0x080fe200018f0eff */
[----:B------:R-:W-:Y:S01]  /*6360*/  IMAD.SHL.U32 R100, R166, 0x4, RZ ;  /* 0x00000004a6647824 */ /* 0x000fe200078e00ff */
[----:B------:R-:W-:-:S02]  /*6370*/  LEA.HI.X.SX32 R196, R98, R211, 0x1, P2 ;  /* 0x000000d362c47211 */ /* 0x000fc400010f0eff */
[----:B------:R-:W-:Y:S02]  /*6380*/  SHF.L.U64.HI R126, R128, 0x2, R163 ;  /* 0x00000002807e7819 */ /* 0x000fe400000102a3 */
[C---:B------:R-:W-:Y:S02]  /*6390*/  IADD3 R199, P0, R111.reuse, R96, RZ ;  /* 0x000000606fc77210 */ /* 0x040fe40007f1e0ff */
[C---:B------:R-:W-:Y:S02]  /*63a0*/  IADD3 R201, P6, R111.reuse, R92, RZ ;  /* 0x0000005c6fc97210 */ /* 0x040fe40007fde0ff */
[C---:B------:R-:W-:Y:S02]  /*63b0*/  IADD3 R203, P5, R111.reuse, R90, RZ ;  /* 0x0000005a6fcb7210 */ /* 0x040fe40007fbe0ff */
[----:B------:R-:W-:Y:S02]  /*63c0*/  LEA.HI.X.SX32 R192, R102, R211, 0x1, P4 ;  /* 0x000000d366c07211 */ /* 0x000fe400020f0eff */
[----:B------:R-:W-:-:S02]  /*63d0*/  IADD3 R205, P1, R111, R204, RZ ;  /* 0x000000cc6fcd7210 */ /* 0x000fc40007f3e0ff */
[C---:B------:R-:W-:Y:S02]  /*63e0*/  IADD3 R207, P2, R111.reuse, R206, RZ ;  /* 0x000000ce6fcf7210 */ /* 0x040fe40007f5e0ff */
[----:B------:R-:W-:Y:S02]  /*63f0*/  IADD3 R210, P3, R111, R24, RZ ;  /* 0x000000186fd27210 */ /* 0x000fe40007f7e0ff */
[C---:B------:R-:W-:Y:S01]  /*6400*/  SHF.L.U64.HI R128, R130.reuse, 0x2, R129 ;  /* 0x0000000282807819 */ /* 0x040fe20000010281 */
[----:B------:R-:W-:Y:S01]  /*6410*/  IMAD.SHL.U32 R129, R130, 0x4, RZ ;  /* 0x0000000482817824 */ /* 0x000fe200078e00ff */
[----:B------:R-:W-:Y:S02]  /*6420*/  LEA.HI R208, R25, R94, RZ, 0x5 ;  /* 0x0000005e19d07211 */ /* 0x000fe400078f28ff */
[----:B------:R-:W-:Y:S01]  /*6430*/  IADD3 R212, P4, R111, R26, RZ ;  /* 0x0000001a6fd47210 */ /* 0x000fe20007f9e0ff */
[----:B------:R-:W-:Y:S01]  /*6440*/  IMAD.SHL.U32 R111, R156, 0x4, RZ ;  /* 0x000000049c6f7824 */ /* 0x000fe200078e00ff */
[----:B------:R-:W-:-:S02]  /*6450*/  SHF.L.U64.HI R130, R132, 0x2, R161 ;  /* 0x0000000284827819 */ /* 0x000fc400000102a1 */
[C---:B------:R-:W-:Y:S01]  /*6460*/  SHF.L.U64.HI R132, R134.reuse, 0x2, R133 ;  /* 0x0000000286847819 */ /* 0x040fe20000010285 */
[----:B------:R-:W-:Y:S01]  /*6470*/  IMAD.SHL.U32 R133, R134, 0x4, RZ ;  /* 0x0000000486857824 */ /* 0x000fe200078e00ff */
[-C--:B------:R-:W-:Y:S01]  /*6480*/  LEA.HI.X.SX32 R198, R96, R211.reuse, 0x1, P0 ;  /* 0x000000d360c67211 */ /* 0x080fe200000f0eff */
[----:B------:R-:W-:Y:S01]  /*6490*/  IMAD.SHL.U32 R96, R168, 0x4, RZ ;  /* 0x00000004a8607824 */ /* 0x000fe200078e00ff */
[-C--:B------:R-:W-:Y:S01]  /*64a0*/  LEA.HI.X.SX32 R200, R92, R211.reuse, 0x1, P6 ;  /* 0x000000d35cc87211 */ /* 0x080fe200030f0eff */
[----:B------:R-:W-:Y:S01]  /*64b0*/  IMAD.SHL.U32 R92, R170, 0x4, RZ ;  /* 0x00000004aa5c7824 */ /* 0x000fe200078e00ff */
[-C--:B------:R-:W-:Y:S02]  /*64c0*/  LEA.HI.X.SX32 R202, R90, R211.reuse, 0x1, P5 ;  /* 0x000000d35aca7211 */ /* 0x080fe400028f0eff */
[-C--:B------:R-:W-:Y:S02]  /*64d0*/  LEA.HI.X.SX32 R204, R204, R211.reuse, 0x1, P1 ;  /* 0x000000d3cccc7211 */ /* 0x080fe400008f0eff */
[----:B------:R-:W-:-:S02]  /*64e0*/  LEA.HI.X.SX32 R206, R206, R211, 0x1, P2 ;  /* 0x000000d3cece7211 */ /* 0x000fc400010f0eff */
[-C--:B------:R-:W-:Y:S02]  /*64f0*/  LEA.HI.X.SX32 R209, R24, R211.reuse, 0x1, P3 ;  /* 0x000000d318d17211 */ /* 0x080fe400018f0eff */
[----:B------:R-:W-:Y:S02]  /*6500*/  CS2R R24, SRZ ;  /* 0x0000000000187805 */ /* 0x000fe4000001ff00 */
[----:B------:R-:W-:Y:S02]  /*6510*/  LEA.HI.X.SX32 R211, R26, R211, 0x1, P4 ;  /* 0x000000d31ad37211 */ /* 0x000fe400020f0eff */
[----:B------:R-:W-:Y:S02]  /*6520*/  CS2R R26, SRZ ;  /* 0x00000000001a7805 */ /* 0x000fe4000001ff00 */
[C---:B------:R-:W-:Y:S01]  /*6530*/  SHF.L.U64.HI R134, R135.reuse, 0x2, R144 ;  /* 0x0000000287867819 */ /* 0x040fe20000010290 */
[----:B------:R-:W-:Y:S01]  /*6540*/  IMAD.SHL.U32 R135, R135, 0x4, RZ ;  /* 0x0000000487877824 */ /* 0x000fe200078e00ff */
[----:B------:R-:W-:-:S02]  /*6550*/  SHF.R.S32.HI R208, RZ, 0x5, R208 ;  /* 0x00000005ffd07819 */ /* 0x000fc400000114d0 */
[----:B------:R-:W-:Y:S02]  /*6560*/  SHF.L.U64.HI R144, R146, 0x2, R159 ;  /* 0x0000000292907819 */ /* 0x000fe4000001029f */
[----:B------:R-:W-:Y:S01]  /*6570*/  SHF.L.U64.HI R146, R148, 0x2, R155 ;  /* 0x0000000294927819 */ /* 0x000fe2000001029b */
[----:B------:R-:W-:Y:S01]  /*6580*/  VIADD R213, R208, 0xfffffffc ;  /* 0xfffffffcd0d57836 */ /* 0x000fe20000000000 */
[----:B------:R-:W-:Y:S02]  /*6590*/  SHF.L.U64.HI R148, R150, 0x2, R157 ;  /* 0x0000000296947819 */ /* 0x000fe4000001029d */
[C---:B------:R-:W-:Y:S01]  /*65a0*/  SHF.L.U64.HI R136, R137.reuse, 0x2, R136 ;  /* 0x0000000289887819 */ /* 0x040fe20000010288 */
[----:B------:R-:W-:Y:S01]  /*65b0*/  IMAD.SHL.U32 R137, R137, 0x4, RZ ;  /* 0x0000000489897824 */ /* 0x000fe200078e00ff */
        /* <DEDUP_REMOVED lines=50> */
[----:B------:R-:W-:-:S02]  /*68e0*/  SHF.L.U64.HI R90, R170, 0x2, R231 ;  /* 0x00000002aa5a7819 */ /* 0x000fc400000102e7 */
[----:B------:R-:W-:Y:S02]  /*68f0*/  SHF.L.U64.HI R94, R168, 0x2, R229 ;  /* 0x00000002a85e7819 */ /* 0x000fe400000102e5 */
[----:B------:R-:W-:Y:S02]  /*6900*/  SHF.L.U64.HI R98, R166, 0x2, R227 ;  /* 0x00000002a6627819 */ /* 0x000fe400000102e3 */
[----:B------:R-:W-:Y:S02]  /*6910*/  SHF.L.U64.HI R102, R162, 0x2, R225 ;  /* 0x00000002a2667819 */ /* 0x000fe400000102e1 */
[----:B------:R-:W-:Y:S02]  /*6920*/  SHF.L.U64.HI R106, R160, 0x2, R223 ;  /* 0x00000002a06a7819 */ /* 0x000fe400000102df */
[----:B------:R-:W-:Y:S02]  /*6930*/  SHF.L.U64.HI R108, R158, 0x2, R221 ;  /* 0x000000029e6c7819 */ /* 0x000fe400000102dd */
[----:B------:R-:W-:-:S07]  /*6940*/  SHF.L.U64.HI R110, R156, 0x2, R219 ;  /* 0x000000029c6e7819 */ /* 0x000fce00000102db */
.L_x_1:
[----:B------:R-:W-:Y:S01]  /*6950*/  UIADD3 UR15, UR15, 0x1, URZ ;  /* 0x000000010f0f7890 */ /* 0x000fe2000fffe03f */
[----:B------:R-:W-:-:S04]  /*6960*/  DEPBAR.LE SB0, 0x6 ;  /* 0x000081800000791a */ /* 0x000fc80000000000 */
[----:B------:R-:W-:Y:S01]  /*6970*/  BAR.SYNC.DEFER_BLOCKING 0x0 ;  /* 0x0000000000007b1d */ /* 0x000fe20000010000 */
[----:B------:R-:W-:Y:S01]  /*6980*/  UISETP.GT.AND UP0, UPT, UR15, 0x4, UPT ;  /* 0x000000040f00788c */ /* 0x000fe2000bf04270 */
[----:B------:R-:W-:Y:S01]  /*6990*/  ISETP.GE.AND P0, PT, R7, UR13, PT ;  /* 0x0000000d07007c0c */ /* 0x000fe2000bf06270 */
[----:B------:R-:W-:Y:S01]  /*69a0*/  UIADD3 UR14, UR14, 0x1, URZ ;  /* 0x000000010e0e7890 */ /* 0x000fe2000fffe03f */
[----:B------:R-:W-:Y:S01]  /*69b0*/  ISETP.LE.AND P2, PT, R213, UR4, PT ;  /* 0x00000004d5007c0c */ /* 0x000fe2000bf43270 */
[----:B------:R-:W-:Y:S01]  /*69c0*/  USEL UR15, UR15, URZ, !UP0 ;  /* 0x0000003f0f0f7287 */ /* 0x000fe2000c000000 */
[----:B----4-:R-:W-:Y:S01]  /*69d0*/  SEL R154, RZ, 0x4, P0 ;  /* 0x00000004ff9a7807 */ /* 0x010fe20000000000 */
[----:B------:R-:W-:Y:S01]  /*69e0*/  UMOV UR11, 0x40000040 ;  /* 0x40000040000b7882 */ /* 0x000fe20000000000 */
[----:B------:R-:W-:Y:S01]  /*69f0*/  UMOV UR9, 0x40000040 ;  /* 0x4000004000097882 */ /* 0x000fe20000000000 */
[----:B------:R-:W-:Y:S01]  /*6a00*/  ULEA UR5, UR15, UR7, 0xd ;  /* 0x000000070f057291 */ /* 0x000fe2000f8e683f */
[----:B------:R-:W-:Y:S01]  /*6a10*/  ISETP.GE.AND P1, PT, R11, UR13, PT ;  /* 0x0000000d0b007c0c */ /* 0x000fe2000bf26270 */
[----:B------:R-:W-:Y:S01]  /*6a20*/  ULEA UR6, UR15, UR7, 0xe ;  /* 0x000000070f067291 */ /* 0x000fe2000f8e703f */
[----:B------:R-:W-:Y:S01]  /*6a30*/  SEL R154, R154, RZ, !P2 ;  /* 0x000000ff9a9a7207 */ /* 0x000fe20005000000 */
[----:B------:R-:W-:Y:S01]  /*6a40*/  UIADD3 UR5, UR5, 0x14000, URZ ;  /* 0x0001400005057890 */ /* 0x000fe2000fffe03f */
[----:B------:R-:W-:Y:S01]  /*6a50*/  SEL R155, RZ, 0x4, P1 ;  /* 0x00000004ff9b7807 */ /* 0x000fe20000800000 */
[----:B------:R-:W-:Y:S01]  /*6a60*/  USHF.R.U32.HI UR6, URZ, 0x4, UR6 ;  /* 0x000000043f067899 */ /* 0x000fe20008011606 */
[----:B------:R-:W-:Y:S01]  /*6a70*/  ISETP.GE.AND P1, PT, R15, UR13, PT ;  /* 0x0000000d0f007c0c */ /* 0x000fe2000bf26270 */
[----:B------:R-:W-:Y:S01]  /*6a80*/  USHF.R.U32.HI UR5, URZ, 0x4, UR5 ;  /* 0x000000043f057899 */ /* 0x000fe20008011605 */
[----:B------:R-:W-:Y:S01]  /*6a90*/  ISETP.NE.U32.AND P6, PT, R154, RZ, PT ;  /* 0x000000ff9a00720c */ /* 0x000fe20003fc5070 */
[----:B------:R-:W-:Y:S01]  /*6aa0*/  USGXT.U32 UR10, UR6, 0xe ;  /* 0x0000000e060a789a */ /* 0x000fe20008000000 */
[----:B------:R-:W-:Y:S01]  /*6ab0*/  ISETP.GE.AND P3, PT, R13, UR13, PT ;  /* 0x0000000d0d007c0c */ /* 0x000fe2000bf66270 */
[----:B------:R-:W-:Y:S01]  /*6ac0*/  USGXT.U32 UR8, UR5, 0xe ;  /* 0x0000000e0508789a */ /* 0x000fe20008000000 */
[----:B------:R-:W-:Y:S01]  /*6ad0*/  SEL R155, R155, RZ, !P2 ;  /* 0x000000ff9b9b7207 */ /* 0x000fe20005000000 */
[----:B------:R-:W-:Y:S01]  /*6ae0*/  UMOV UR6, URZ ;  /* 0x0000003f00067c82 */ /* 0x000fe20008000000 */
[----:B------:R-:W-:Y:S01]  /*6af0*/  WARPGROUP.ARRIVE ;  /* 0x00000000000079c5 */ /* 0x000fe20000000000 */
[----:B------:R-:W-:Y:S01]  /*6b00*/  UMOV UR5, URZ ;  /* 0x0000003f00057c82 */ /* 0x000fe20008000000 */
[----:B------:R-:W-:Y:S01]  /*6b10*/  SEL R154, RZ, 0x4, P1 ;  /* 0x00000004ff9a7807 */ /* 0x000fe20000800000 */
[----:B------:R-:W-:Y:S01]  /*6b20*/  UIADD3 UR4, UR4, 0x1, URZ ;  /* 0x0000000104047890 */ /* 0x000fe2000fffe03f */
[----:B------:R-:W-:-:S02]  /*6b30*/  IADD3 R160, P1, R203, UR16, RZ ;  /* 0x00000010cba07c10 */ /* 0x000fc4000ff3e0ff */
[----:B------:R-:W-:Y:S01]  /*6b40*/  HGMMA.64x128x8.F32.TF32 R24, gdesc[UR8], R24 ;  /* 0x05e00000081879f0 */ /* 0x000fe20008702818 */
[----:B------:R-:W-:Y:S01]  /*6b50*/  UIADD3 UR10, UP1, UR10, 0x2, URZ ;  /* 0x000000020a0a7890 */ /* 0x000fe2000ff3e03f */
[----:B------:R-:W-:Y:S01]  /*6b60*/  ISETP.GE.AND P4, PT, R17, UR13, PT ;  /* 0x0000000d11007c0c */ /* 0x000fe2000bf86270 */
[----:B------:R-:W-:Y:S01]  /*6b70*/  UIADD3 UR8, UP0, UR8, 0x2, URZ ;  /* 0x0000000208087890 */ /* 0x000fe2000ff1e03f */
[----:B------:R-:W-:Y:S01]  /*6b80*/  SEL R156, RZ, 0x4, P3 ;  /* 0x00000004ff9c7807 */ /* 0x000fe20001800000 */
[----:B------:R-:W-:Y:S01]  /*6b90*/  UIADD3.X UR11, UR6, 0x40000040, URZ, UP1, !UPT ;  /* 0x40000040060b7890 */ /* 0x000fe20008ffe43f */
[----:B------:R-:W-:Y:S01]  /*6ba0*/  ISETP.NE.U32.AND P5, PT, R155, RZ, PT ;  /* 0x000000ff9b00720c */ /* 0x000fe20003fa5070 */
[----:B------:R-:W-:Y:S01]  /*6bb0*/  UIADD3.X UR9, UR5, 0x40000040, URZ, UP0, !UPT ;  /* 0x4000004005097890 */ /* 0x000fe200087fe43f */
[----:B------:R-:W-:Y:S01]  /*6bc0*/  SEL R154, R154, RZ, !P2 ;  /* 0x000000ff9a9a7207 */ /* 0x000fe20005000000 */
[----:B------:R-:W-:Y:S01]  /*6bd0*/  UIADD3.64 UR26, UR10, 0x2, URZ ;  /* 0x000000020a1a7897 */ /* 0x000fe2000fffe03f */
[----:B------:R-:W-:Y:S01]  /*6be0*/  ISETP.GE.AND P3, PT, R19, UR13, PT ;  /* 0x0000000d13007c0c */ /* 0x000fe2000bf66270 */
[----:B------:R-:W-:Y:S01]  /*6bf0*/  UIADD3.64 UR24, UR8, 0x2, URZ ;  /* 0x0000000208187897 */ /* 0x000fe2000fffe03f */
[----:B------:R-:W-:Y:S01]  /*6c00*/  IADD3.X R161, R202, UR17, RZ, P1, !PT ;  /* 0x00000011caa17c10 */ /* 0x000fe20008ffe4ff */
[----:B------:R-:W-:Y:S01]  /*6c10*/  UISETP.GT.AND UP0, UPT, UR14, 0x4, UPT ;  /* 0x000000040e00788c */ /* 0x000fe2000bf04270 */
[----:B------:R-:W-:-:S02]  /*6c20*/  SEL R155, RZ, 0x4, P4 ;  /* 0x00000004ff9b7807 */ /* 0x000fc40002000000 */
[----:B------:R-:W-:Y:S01]  /*6c30*/  SEL R156, R156, RZ, !P2 ;  /* 0x000000ff9c9c7207 */ /* 0x000fe20005000000 */
[----:B------:R-:W-:Y:S01]  /*6c40*/  USEL UR14, UR14, URZ, !UP0 ;  /* 0x0000003f0e0e7287 */ /* 0x000fe2000c000000 */
[----:B------:R-:W-:Y:S02]  /*6c50*/  IADD3 R158, P4, R201, UR16, RZ ;  /* 0x00000010c99e7c10 */ /* 0x000fe4000ff9e0ff */
[----:B------:R-:W-:Y:S01]  /*6c60*/  ISETP.NE.U32.AND P1, PT, R154, RZ, PT ;  /* 0x000000ff9a00720c */ /* 0x000fe20003f25070 */
[----:B------:R-:W-:Y:S01]  /*6c70*/  ULEA UR5, UR14, UR7, 0xd ;  /* 0x000000070e057291 */ /* 0x000fe2000f8e683f */
[----:B------:R-:W-:Y:S02]  /*6c80*/  SEL R154, RZ, 0x4, P3 ;  /* 0x00000004ff9a7807 */ /* 0x000fe40001800000 */
[----:B------:R-:W-:Y:S02]  /*6c90*/  SEL R155, R155, RZ, !P2 ;  /* 0x000000ff9b9b7207 */ /* 0x000fe40005000000 */
[----:B------:R-:W-:Y:S01]  /*6ca0*/  ISETP.NE.U32.AND P0, PT, R156, RZ, PT ;  /* 0x000000ff9c00720c */ /* 0x000fe20003f05070 */
[----:B------:R-:W-:Y:S01]  /*6cb0*/  VIADD R163, R3, UR5 ;  /* 0x0000000503a37c36 */ /* 0x000fe20008000000 */
[----:B------:R-:W-:Y:S01]  /*6cc0*/  IADD3.X R159, R200, UR17, RZ, P4, !PT ;  /* 0x00000011c89f7c10 */ /* 0x000fe2000a7fe4ff */
[----:B------:R-:W-:Y:S01]  /*6cd0*/  VIADD R167, R4, UR5 ;  /* 0x0000000504a77c36 */ /* 0x000fe20008000000 */
[----:B------:R-:W-:Y:S01]  /*6ce0*/  IADD3 R156, P3, R199, UR16, RZ ;  /* 0x00000010c79c7c10 */ /* 0x000fe2000ff7e0ff */
[----:B------:R-:W-:Y:S01]  /*6cf0*/  VIADD R169, R12, UR5 ;  /* 0x000000050ca97c36 */ /* 0x000fe20008000000 */
[----:B------:R-:W-:Y:S01]  /*6d00*/  SEL R154, R154, RZ, !P2 ;  /* 0x000000ff9a9a7207 */ /* 0x000fe20005000000 */
[----:B------:R-:W-:Y:S01]  /*6d10*/  VIADD R171, R14, UR5 ;  /* 0x000000050eab7c36 */ /* 0x000fe20008000000 */
[----:B------:R-:W-:Y:S01]  /*6d20*/  ISETP.NE.U32.AND P4, PT, R155, RZ, PT ;  /* 0x000000ff9b00720c */ /* 0x000fe20003f85070 */
[----:B------:R-:W-:Y:S01]  /*6d30*/  VIADD R215, R16, UR5 ;  /* 0x0000000510d77c36 */ /* 0x000fe20008000000 */
[----:B------:R-:W-:Y:S01]  /*6d40*/  IADD3.X R157, R198, UR17, RZ, P3, !PT ;  /* 0x00000011c69d7c10 */ /* 0x000fe20009ffe4ff */
[----:B------:R-:W-:Y:S01]  /*6d50*/  HGMMA.64x128x8.F32.TF32 R24, gdesc[UR8], R24 ;  /* 0x05e00000081879f0 */ /* 0x000fe20008702818 */
[----:B------:R-:W-:-:S02]  /*6d60*/  UIADD3.64 UR10, UR10, 0x4, URZ ;  /* 0x000000040a0a7897 */ /* 0x000fc4000fffe03f */
[----:B------:R-:W-:-:S09]  /*6d70*/  UIADD3.64 UR8, UR8, 0x4, URZ ;  /* 0x0000000408087897 */ /* 0x000fd2000fffe03f */
[----:B------:R-:W-:-:S12]  /*6d80*/  HGMMA.64x128x8.F32.TF32 R24, gdesc[UR24], R24 ;  /* 0x05e00000181879f0 */ /* 0x000fd80008702818 */
[----:B------:R-:W-:Y:S03]  /*6d90*/  HGMMA.64x128x8.F32.TF32 R24, gdesc[UR8], R24, gsb0 ;  /* 0x05e00000081879f0 */ /* 0x000fe60008002818 */
[----:B------:R-:W-:Y:S02]  /*6da0*/  WARPGROUP.DEPBAR.LE gsb0, 0x1 ;  /* 0x00008000000079c5 */ /* 0x000fe40000010100 */
[----:B------:R-:W-:Y:S06]  /*6db0*/  BAR.SYNC.DEFER_BLOCKING 0x0 ;  /* 0x0000000000007b1d */ /* 0x000fec0000010000 */
[----:B------:R-:W-:Y:S01]  /*6dc0*/  @!PT LDS RZ, [RZ] ;  /* 0x00000000fffff984 */ /* 0x000fe20000000800 */
[----:B------:R-:W-:Y:S01]  /*6dd0*/  @!PT LDS RZ, [RZ] ;  /* 0x00000000fffff984 */ /* 0x000fe20000000800 */
[----:B------:R-:W-:Y:S01]  /*6de0*/  @!PT LDS RZ, [RZ] ;  /* 0x00000000fffff984 */ /* 0x000fe20000000800 */
[----:B------:R1:W-:Y:S01]  /*6df0*/  LDGSTS.E [R163+0x14000], desc[UR18][R160.64], P6 ;  /* 0x14000000a0a37fae */ /* 0x0003e2000b121852 */
[----:B------:R-:W-:-:S03]  /*6e00*/  ISETP.GE.AND P6, PT, R21, UR13, PT ;  /* 0x0000000d15007c0c */ /* 0x000fc6000bfc6270 */
[----:B------:R2:W-:Y:S01]  /*6e10*/  LDGSTS.E [R163+0x14008], desc[UR18][R158.64], P5 ;  /* 0x140080009ea37fae */ /* 0x0005e2000a921852 */
[----:B------:R-:W-:Y:S02]  /*6e20*/  SEL R155, RZ, 0x4, P6 ;  /* 0x00000004ff9b7807 */ /* 0x000fe40003000000 */
[----:B------:R-:W-:Y:S01]  /*6e30*/  ISETP.GE.AND P6, PT, R23, UR13, PT ;  /* 0x0000000d17007c0c */ /* 0x000fe2000bfc6270 */
[----:B------:R-:W-:Y:S01]  /*6e40*/  LDGSTS.E [R167+0x14000], desc[UR18][R156.64], P0 ;  /* 0x140000009ca77fae */ /* 0x000fe20008121852 */
[----:B------:R-:W-:Y:S02]  /*6e50*/  ISETP.NE.U32.AND P5, PT, R154, RZ, PT ;  /* 0x000000ff9a00720c */ /* 0x000fe40003fa5070 */
[----:B------:R-:W-:Y:S02]  /*6e60*/  IADD3 R154, P3, R197, UR16, RZ ;  /* 0x00000010c59a7c10 */ /* 0x000fe4000ff7e0ff */
[----:B-1----:R-:W-:Y:S02]  /*6e70*/  SEL R161, RZ, 0x4, P6 ;  /* 0x00000004ffa17807 */ /* 0x002fe40003000000 */
[----:B------:R-:W-:Y:S01]  /*6e80*/  SEL R162, R155, RZ, !P2 ;  /* 0x000000ff9ba27207 */ /* 0x000fe20005000000 */
[----:B--2---:R-:W-:Y:S01]  /*6e90*/  VIADD R163, R6, UR5 ;  /* 0x0000000506a37c36 */ /* 0x004fe20008000000 */
[----:B------:R-:W-:-:S02]  /*6ea0*/  IADD3.X R155, R196, UR17, RZ, P3, !PT ;  /* 0x00000011c49b7c10 */ /* 0x000fc40009ffe4ff */
[----:B------:R-:W-:Y:S02]  /*6eb0*/  ISETP.GE.AND P6, PT, R89, UR13, PT ;  /* 0x0000000d59007c0c */ /* 0x000fe4000bfc6270 */
[----:B------:R-:W-:Y:S01]  /*6ec0*/  SEL R161, R161, RZ, !P2 ;  /* 0x000000ffa1a17207 */ /* 0x000fe20005000000 */
[----:B------:R1:W-:Y:S01]  /*6ed0*/  LDGSTS.E [R167+0x14008], desc[UR18][R154.64], P1 ;  /* 0x140080009aa77fae */ /* 0x0003e20008921852 */
[----:B------:R-:W-:Y:S02]  /*6ee0*/  IADD3 R160, P0, R195, UR16, RZ ;  /* 0x00000010c3a07c10 */ /* 0x000fe4000ff1e0ff */
[----:B------:R-:W-:Y:S02]  /*6ef0*/  SEL R159, RZ, 0x4, P6 ;  /* 0x00000004ff9f7807 */ /* 0x000fe40003000000 */
[----:B------:R-:W-:Y:S02]  /*6f00*/  ISETP.NE.U32.AND P1, PT, R161, RZ, PT ;  /* 0x000000ffa100720c */ /* 0x000fe40003f25070 */
[----:B------:R-:W-:-:S02]  /*6f10*/  ISETP.GE.AND P6, PT, R91, UR13, PT ;  /* 0x0000000d5b007c0c */ /* 0x000fc4000bfc6270 */
[----:B------:R-:W-:Y:S02]  /*6f20*/  IADD3.X R161, R194, UR17, RZ, P0, !PT ;  /* 0x00000011c2a17c10 */ /* 0x000fe400087fe4ff */
[----:B------:R-:W-:Y:S01]  /*6f30*/  IADD3 R158, P0, R193, UR16, RZ ;  /* 0x00000010c19e7c10 */ /* 0x000fe2000ff1e0ff */
[----:B-1----:R-:W-:Y:S01]  /*6f40*/  VIADD R167, R8, UR5 ;  /* 0x0000000508a77c36 */ /* 0x002fe20008000000 */
[----:B------:R-:W-:Y:S01]  /*6f50*/  ISETP.NE.U32.AND P3, PT, R162, RZ, PT ;  /* 0x000000ffa200720c */ /* 0x000fe20003f65070 */
[----:B------:R-:W-:Y:S01]  /*6f60*/  LDGSTS.E [R163+0x14000], desc[UR18][R160.64], P4 ;  /* 0x14000000a0a37fae */ /* 0x000fe2000a121852 */
[----:B------:R-:W-:Y:S02]  /*6f70*/  SEL R157, RZ, 0x4, P6 ;  /* 0x00000004ff9d7807 */ /* 0x000fe40003000000 */
[----:B------:R-:W-:Y:S02]  /*6f80*/  SEL R162, R159, RZ, !P2 ;  /* 0x000000ff9fa27207 */ /* 0x000fe40005000000 */
[----:B------:R-:W-:-:S02]  /*6f90*/  IADD3.X R159, R192, UR17, RZ, P0, !PT ;  /* 0x00000011c09f7c10 */ /* 0x000fc400087fe4ff */
[----:B------:R-:W-:Y:S02]  /*6fa0*/  ISETP.GE.AND P6, PT, R93, UR13, PT ;  /* 0x0000000d5d007c0c */ /* 0x000fe4000bfc6270 */
[----:B------:R-:W-:Y:S01]  /*6fb0*/  SEL R157, R157, RZ, !P2 ;  /* 0x000000ff9d9d7207 */ /* 0x000fe20005000000 */
[----:B------:R1:W-:Y:S01]  /*6fc0*/  LDGSTS.E [R163+0x14008], desc[UR18][R158.64], P5 ;  /* 0x140080009ea37fae */ /* 0x0003e2000a921852 */
[----:B------:R-:W-:Y:S02]  /*6fd0*/  IADD3 R156, P4, R191, UR16, RZ ;  /* 0x00000010bf9c7c10 */ /* 0x000fe4000ff9e0ff */
[----:B------:R-:W-:Y:S02]  /*6fe0*/  SEL R155, RZ, 0x4, P6 ;  /* 0x00000004ff9b7807 */ /* 0x000fe40003000000 */
[----:B------:R-:W-:Y:S02]  /*6ff0*/  ISETP.GE.AND P6, PT, R95, UR13, PT ;  /* 0x0000000d5f007c0c */ /* 0x000fe4000bfc6270 */
[----:B------:R-:W-:-:S02]  /*7000*/  ISETP.NE.U32.AND P5, PT, R157, RZ, PT ;  /* 0x000000ff9d00720c */ /* 0x000fc40003fa5070 */
[----:B------:R-:W-:Y:S02]  /*7010*/  IADD3.X R157, R190, UR17, RZ, P4, !PT ;  /* 0x00000011be9d7c10 */ /* 0x000fe4000a7fe4ff */
[----:B------:R-:W-:Y:S01]  /*7020*/  IADD3 R154, P4, R189, UR16, RZ ;  /* 0x00000010bd9a7c10 */ /* 0x000fe2000ff9e0ff */
[----:B-1----:R-:W-:Y:S01]  /*7030*/  VIADD R163, R10, UR5 ;  /* 0x000000050aa37c36 */ /* 0x002fe20008000000 */
[----:B------:R-:W-:Y:S01]  /*7040*/  SEL R160, RZ, 0x4, P6 ;  /* 0x00000004ffa07807 */ /* 0x000fe20003000000 */
[----:B------:R1:W-:Y:S01]  /*7050*/  LDGSTS.E [R167+0x14000], desc[UR18][R156.64], P3 ;  /* 0x140000009ca77fae */ /* 0x0003e20009921852 */
[----:B------:R-:W-:Y:S01]  /*7060*/  ISETP.NE.U32.AND P0, PT, R162, RZ, PT ;  /* 0x000000ffa200720c */ /* 0x000fe20003f05070 */
[----:B------:R-:W-:Y:S01]  /*7070*/  ULEA UR5, UR14, UR7, 0xe ;  /* 0x000000070e057291 */ /* 0x000fe2000f8e703f */
[----:B------:R-:W-:Y:S02]  /*7080*/  SEL R162, R155, RZ, !P2 ;  /* 0x000000ff9ba27207 */ /* 0x000fe40005000000 */
[----:B------:R-:W-:-:S02]  /*7090*/  IADD3.X R155, R188, UR17, RZ, P4, !PT ;  /* 0x00000011bc9b7c10 */ /* 0x000fc4000a7fe4ff */
[----:B------:R-:W-:Y:S01]  /*70a0*/  SEL R158, R160, RZ, !P2 ;  /* 0x000000ffa09e7207 */ /* 0x000fe20005000000 */
[----:B------:R-:W-:Y:S01]  /*70b0*/  VIADD R217, R0, UR5 ;  /* 0x0000000500d97c36 */ /* 0x000fe20008000000 */
[----:B------:R-:W-:Y:S01]  /*70c0*/  ISETP.GE.AND P3, PT, R97, UR13, PT ;  /* 0x0000000d61007c0c */ /* 0x000fe2000bf66270 */
[----:B------:R2:W-:Y:S01]  /*70d0*/  LDGSTS.E [R167+0x14008], desc[UR18][R154.64], P1 ;  /* 0x140080009aa77fae */ /* 0x0005e20008921852 */
[----:B------:R-:W-:Y:S02]  /*70e0*/  IADD3 R160, P6, R187, UR16, RZ ;  /* 0x00000010bba07c10 */ /* 0x000fe4000ffde0ff */
[----:B------:R-:W-:Y:S02]  /*70f0*/  ISETP.NE.U32.AND P1, PT, R158, RZ, PT ;  /* 0x000000ff9e00720c */ /* 0x000fe40003f25070 */
[----:B------:R-:W-:Y:S02]  /*7100*/  IADD3.X R161, R186, UR17, RZ, P6, !PT ;  /* 0x00000011baa17c10 */ /* 0x000fe4000b7fe4ff */
[----:B------:R-:W-:-:S02]  /*7110*/  SEL R159, RZ, 0x4, P3 ;  /* 0x00000004ff9f7807 */ /* 0x000fc40001800000 */
[----:B------:R-:W-:Y:S01]  /*7120*/  IADD3 R158, P6, R185, UR16, RZ ;  /* 0x00000010b99e7c10 */ /* 0x000fe2000ffde0ff */
[----:B------:R3:W-:Y:S01]  /*7130*/  LDGSTS.E [R163+0x14000], desc[UR18][R160.64], P0 ;  /* 0x14000000a0a37fae */ /* 0x0007e20008121852 */
[----:B------:R-:W-:Y:S02]  /*7140*/  ISETP.GE.AND P3, PT, R99, UR13, PT ;  /* 0x0000000d63007c0c */ /* 0x000fe4000bf66270 */
[----:B-1----:R-:W-:Y:S02]  /*7150*/  SEL R156, R159, RZ, !P2 ;  /* 0x000000ff9f9c7207 */ /* 0x002fe40005000000 */
[----:B------:R-:W-:Y:S02]  /*7160*/  IADD3.X R159, R184, UR17, RZ, P6, !PT ;  /* 0x00000011b89f7c10 */ /* 0x000fe4000b7fe4ff */
[----:B------:R-:W-:Y:S02]  /*7170*/  ISETP.NE.U32.AND P4, PT, R162, RZ, PT ;  /* 0x000000ffa200720c */ /* 0x000fe40003f85070 */
[----:B--2---:R-:W-:Y:S01]  /*7180*/  SEL R154, RZ, 0x4, P3 ;  /* 0x00000004ff9a7807 */ /* 0x004fe20001800000 */
[----:B------:R1:W-:Y:S01]  /*7190*/  LDGSTS.E [R163+0x14008], desc[UR18][R158.64], P5 ;  /* 0x140080009ea37fae */ /* 0x0003e2000a921852 */
[----:B------:R-:W-:-:S02]  /*71a0*/  ISETP.NE.U32.AND P0, PT, R156, RZ, PT ;  /* 0x000000ff9c00720c */ /* 0x000fc40003f05070 */
[----:B------:R-:W-:Y:S02]  /*71b0*/  ISETP.GE.AND P6, PT, R101, UR13, PT ;  /* 0x0000000d65007c0c */ /* 0x000fe4000bfc6270 */
[----:B------:R-:W-:Y:S02]  /*71c0*/  IADD3 R156, P3, R183, UR16, RZ ;  /* 0x00000010b79c7c10 */ /* 0x000fe4000ff7e0ff */
[----:B------:R-:W-:Y:S02]  /*71d0*/  SEL R155, R154, RZ, !P2 ;  /* 0x000000ff9a9b7207 */ /* 0x000fe40005000000 */
[----:B------:R-:W-:Y:S02]  /*71e0*/  IADD3 R154, P5, R181, UR16, RZ ;  /* 0x00000010b59a7c10 */ /* 0x000fe4000ffbe0ff */
[----:B---3--:R-:W-:Y:S02]  /*71f0*/  SEL R160, RZ, 0x4, P6 ;  /* 0x00000004ffa07807 */ /* 0x008fe40003000000 */
[----:B------:R-:W-:-:S02]  /*7200*/  IADD3.X R157, R182, UR17, RZ, P3, !PT ;  /* 0x00000011b69d7c10 */ /* 0x000fc40009ffe4ff */
[----:B------:R-:W-:Y:S02]  /*7210*/  ISETP.NE.U32.AND P3, PT, R155, RZ, PT ;  /* 0x000000ff9b00720c */ /* 0x000fe40003f65070 */
[----:B------:R-:W-:Y:S01]  /*7220*/  IADD3.X R155, R180, UR17, RZ, P5, !PT ;  /* 0x00000011b49b7c10 */ /* 0x000fe2000affe4ff */
[----:B------:R2:W-:Y:S01]  /*7230*/  LDGSTS.E [R169+0x14000], desc[UR18][R156.64], P4 ;  /* 0x140000009ca97fae */ /* 0x0005e2000a121852 */
[----:B------:R-:W-:Y:S02]  /*7240*/  ISETP.GE.AND P6, PT, R103, UR13, PT ;  /* 0x0000000d67007c0c */ /* 0x000fe4000bfc6270 */
[----:B------:R-:W-:Y:S01]  /*7250*/  ISETP.GE.AND P5, PT, R9, UR13, PT ;  /* 0x0000000d09007c0c */ /* 0x000fe2000bfa6270 */
[----:B------:R3:W-:Y:S01]  /*7260*/  LDGSTS.E [R169+0x14008], desc[UR18][R154.64], P1 ;  /* 0x140080009aa97fae */ /* 0x0007e20008921852 */
[----:B------:R-:W-:Y:S01]  /*7270*/  SEL R160, R160, RZ, !P2 ;  /* 0x000000ffa0a07207 */ /* 0x000fe20005000000 */
[----:B------:R-:W-:Y:S01]  /*7280*/  UIADD3 UR13, UR13, -0x20, URZ ;  /* 0xffffffe00d0d7890 */ /* 0x000fe2000fffe03f */
[----:B-1----:R-:W-:-:S02]  /*7290*/  SEL R158, RZ, 0x4, P6 ;  /* 0x00000004ff9e7807 */ /* 0x002fc40003000000 */
[----:B------:R-:W-:Y:S02]  /*72a0*/  ISETP.NE.U32.AND P4, PT, R160, RZ, PT ;  /* 0x000000ffa000720c */ /* 0x000fe40003f85070 */
[----:B------:R-:W-:Y:S02]  /*72b0*/  SEL R159, RZ, 0x4, P5 ;  /* 0x00000004ff9f7807 */ /* 0x000fe40002800000 */
[----:B------:R-:W-:Y:S02]  /*72c0*/  IADD3 R160, P5, R212, UR16, RZ ;  /* 0x00000010d4a07c10 */ /* 0x000fe4000ffbe0ff */
[----:B------:R-:W-:Y:S02]  /*72d0*/  SEL R158, R158, RZ, !P2 ;  /* 0x000000ff9e9e7207 */ /* 0x000fe40005000000 */
[----:B------:R-:W-:Y:S02]  /*72e0*/  IADD3.X R161, R211, UR17, RZ, P5, !PT ;  /* 0x00000011d3a17c10 */ /* 0x000fe4000affe4ff */
[----:B------:R-:W-:-:S02]  /*72f0*/  ISETP.NE.U32.AND P1, PT, R158, RZ, PT ;  /* 0x000000ff9e00720c */ /* 0x000fc40003f25070 */
[----:B------:R-:W-:Y:S01]  /*7300*/  SEL R159, R159, RZ, !P2 ;  /* 0x000000ff9f9f7207 */ /* 0x000fe20005000000 */
[----:B------:R1:W-:Y:S01]  /*7310*/  LDGSTS.E [R171+0x14000], desc[UR18][R160.64], P0 ;  /* 0x14000000a0ab7fae */ /* 0x0003e20008121852 */
[----:B------:R-:W-:Y:S02]  /*7320*/  IADD3 R166, P2, R210, UR16, RZ ;  /* 0x00000010d2a67c10 */ /* 0x000fe4000ff5e0ff */
[----:B------:R-:W-:Y:S02]  /*7330*/  IADD3 R162, P6, R207, UR16, RZ ;  /* 0x00000010cfa27c10 */ /* 0x000fe4000ffde0ff */
[----:B--2---:R-:W-:Y:S01]  /*7340*/  IADD3 R156, P0, R205, UR16, RZ ;  /* 0x00000010cd9c7c10 */ /* 0x004fe2000ff1e0ff */
[----:B------:R-:W-:Y:S01]  /*7350*/  ULEA UR16, UP1, UR28, UR16, 0x2 ;  /* 0x000000101c107291 */ /* 0x000fe2000f82103f */
[----:B------:R-:W-:Y:S02]  /*7360*/  IADD3.X R167, R209, UR17, RZ, P2, !PT ;  /* 0x00000011d1a77c10 */ /* 0x000fe400097fe4ff */
[----:B------:R-:W-:-:S02]  /*7370*/  IADD3.X R163, R206, UR17, RZ, P6, !PT ;  /* 0x00000011cea37c10 */ /* 0x000fc4000b7fe4ff */
[----:B------:R-:W-:Y:S01]  /*7380*/  IADD3.X R157, R204, UR17, RZ, P0, !PT ;  /* 0x00000011cc9d7c10 */ /* 0x000fe200087fe4ff */
[----:B------:R2:W-:Y:S01]  /*7390*/  LDGSTS.E [R171+0x14008], desc[UR18][R166.64], P3 ;  /* 0x14008000a6ab7fae */ /* 0x0005e20009921852 */
[----:B------:R-:W-:Y:S01]  /*73a0*/  IADD3 R158, P0, R175, UR20, RZ ;  /* 0x00000014af9e7c10 */ /* 0x000fe2000ff1e0ff */
[----:B------:R-:W-:Y:S01]  /*73b0*/  UIADD3.X UR17, UR17, UR22, URZ, UP1, !UPT ;  /* 0x0000001611117290 */ /* 0x000fe20008ffe43f */
[----:B------:R-:W-:Y:S01]  /*73c0*/  ISETP.NE.U32.AND P5, PT, R159, RZ, PT ;  /* 0x000000ff9f00720c */ /* 0x000fe20003fa5070 */
[----:B------:R-:W-:Y:S01]  /*73d0*/  LDGSTS.E [R215+0x14000], desc[UR18][R162.64], P4 ;  /* 0x14000000a2d77fae */ /* 0x000fe2000a121852 */
[----:B------:R-:W-:Y:S02]  /*73e0*/  IADD3.X R159, R174, UR21, RZ, P0, !PT ;  /* 0x00000015ae9f7c10 */ /* 0x000fe400087fe4ff */
[----:B---3--:R-:W-:Y:S01]  /*73f0*/  IADD3 R154, P2, R179, UR20, RZ ;  /* 0x00000014b39a7c10 */ /* 0x008fe2000ff5e0ff */
[----:B------:R3:W-:Y:S01]  /*7400*/  LDGSTS.E [R215+0x14008], desc[UR18][R156.64], P1 ;  /* 0x140080009cd77fae */ /* 0x0007e20008921852 */
[----:B-1----:R-:W-:-:S02]  /*7410*/  IADD3 R160, P1, R165, UR20, RZ ;  /* 0x00000014a5a07c10 */ /* 0x002fc4000ff3e0ff */
[----:B------:R-:W-:Y:S01]  /*7420*/  IADD3 R168, P0, R149, UR20, RZ ;  /* 0x0000001495a87c10 */ /* 0x000fe2000ff1e0ff */
[----:B------:R-:W0:Y:S01]  /*7430*/  LDGDEPBAR ;  /* 0x00000000000079af */ /* 0x000e220000000000 */
[----:B------:R-:W-:Y:S02]  /*7440*/  IADD3.X R155, R178, UR21, RZ, P2, !PT ;  /* 0x00000015b29b7c10 */ /* 0x000fe400097fe4ff */
[----:B------:R-:W-:Y:S02]  /*7450*/  IADD3.X R161, R164, UR21, RZ, P1, !PT ;  /* 0x00000015a4a17c10 */ /* 0x000fe40008ffe4ff */
[----:B------:R-:W-:Y:S01]  /*7460*/  IADD3.X R169, R148, UR21, RZ, P0, !PT ;  /* 0x0000001594a97c10 */ /* 0x000fe200087fe4ff */
[----:B------:R1:W-:Y:S01]  /*7470*/  LDGSTS.E [R217], desc[UR18][R154.64], P5 ;  /* 0x000000009ad97fae */ /* 0x0003e2000a921852 */
[----:B--2---:R-:W-:Y:S01]  /*7480*/  IADD3 R166, P1, R145, UR20, RZ ;  /* 0x0000001491a67c10 */ /* 0x004fe2000ff3e0ff */
[----:B---3--:R-:W-:Y:S01]  /*7490*/  VIADD R215, R18, UR5 ;  /* 0x0000000512d77c36 */ /* 0x008fe20008000000 */
[----:B------:R-:W-:Y:S01]  /*74a0*/  IADD3 R162, P0, R141, UR20, RZ ;  /* 0x000000148da27c10 */ /* 0x000fe2000ff1e0ff */
[----:B------:R2:W-:Y:S01]  /*74b0*/  LDGSTS.E [R217+0x400], desc[UR18][R158.64], P5 ;  /* 0x004000009ed97fae */ /* 0x0005e2000a921852 */
[----:B------:R-:W-:-:S02]  /*74c0*/  IADD3.X R167, R144, UR21, RZ, P1, !PT ;  /* 0x0000001590a77c10 */ /* 0x000fc40008ffe4ff */
[----:B------:R-:W-:Y:S01]  /*74d0*/  IADD3.X R163, R140, UR21, RZ, P0, !PT ;  /* 0x000000158ca37c10 */ /* 0x000fe200087fe4ff */
[----:B------:R3:W-:Y:S01]  /*74e0*/  LDGSTS.E [R217+0x800], desc[UR18][R160.64], P5 ;  /* 0x00800000a0d97fae */ /* 0x0007e2000a921852 */
[----:B------:R-:W-:Y:S02]  /*74f0*/  IADD3 R156, P1, R137, UR20, RZ ;  /* 0x00000014899c7c10 */ /* 0x000fe4000ff3e0ff */
[----:B-1----:R-:W-:Y:S01]  /*7500*/  IADD3 R154, P0, R133, UR20, RZ ;  /* 0x00000014859a7c10 */ /* 0x002fe2000ff1e0ff */
[----:B------:R1:W-:Y:S01]  /*7510*/  LDGSTS.E [R217+0xc00], desc[UR18][R168.64], P5 ;  /* 0x00c00000a8d97fae */ /* 0x0003e2000a921852 */
[----:B------:R-:W-:Y:S02]  /*7520*/  IADD3.X R157, R136, UR21, RZ, P1, !PT ;  /* 0x00000015889d7c10 */ /* 0x000fe40008ffe4ff */
[----:B------:R-:W-:Y:S01]  /*7530*/  IADD3.X R155, R132, UR21, RZ, P0, !PT ;  /* 0x00000015849b7c10 */ /* 0x000fe200087fe4ff */
[----:B------:R4:W-:Y:S01]  /*7540*/  LDGSTS.E [R217+0x1000], desc[UR18][R166.64], P5 ;  /* 0x01000000a6d97fae */ /* 0x0009e2000a921852 */
[----:B--2---:R-:W-:-:S02]  /*7550*/  IADD3 R158, P1, R129, UR20, RZ ;  /* 0x00000014819e7c10 */ /* 0x004fc4000ff3e0ff */
[----:B---3--:R-:W-:Y:S01]  /*7560*/  IADD3 R160, P0, R125, UR20, RZ ;  /* 0x000000147da07c10 */ /* 0x008fe2000ff1e0ff */
[----:B------:R2:W-:Y:S01]  /*7570*/  LDGSTS.E [R217+0x1400], desc[UR18][R162.64], P5 ;  /* 0x01400000a2d97fae */ /* 0x0005e2000a921852 */
[----:B------:R-:W-:Y:S02]  /*7580*/  IADD3.X R159, R128, UR21, RZ, P1, !PT ;  /* 0x00000015809f7c10 */ /* 0x000fe40008ffe4ff */
[----:B------:R-:W-:Y:S01]  /*7590*/  IADD3.X R161, R124, UR21, RZ, P0, !PT ;  /* 0x000000157ca17c10 */ /* 0x000fe200087fe4ff */
[----:B------:R3:W-:Y:S01]  /*75a0*/  LDGSTS.E [R217+0x1800], desc[UR18][R156.64], P5 ;  /* 0x018000009cd97fae */ /* 0x0007e2000a921852 */
[----:B-1----:R-:W-:Y:S02]  /*75b0*/  IADD3 R168, P1, R121, UR20, RZ ;  /* 0x0000001479a87c10 */ /* 0x002fe4000ff3e0ff */
[----:B----4-:R-:W-:Y:S01]  /*75c0*/  IADD3 R166, P0, R117, UR20, RZ ;  /* 0x0000001475a67c10 */ /* 0x010fe2000ff1e0ff */
[----:B------:R1:W-:Y:S01]  /*75d0*/  LDGSTS.E [R217+0x1c00], desc[UR18][R154.64], P5 ;  /* 0x01c000009ad97fae */ /* 0x0003e2000a921852 */
[----:B------:R-:W-:-:S02]  /*75e0*/  IADD3.X R169, R120, UR21, RZ, P1, !PT ;  /* 0x0000001578a97c10 */ /* 0x000fc40008ffe4ff */
[----:B------:R-:W-:Y:S01]  /*75f0*/  IADD3.X R167, R116, UR21, RZ, P0, !PT ;  /* 0x0000001574a77c10 */ /* 0x000fe200087fe4ff */
[----:B------:R4:W-:Y:S01]  /*7600*/  LDGSTS.E [R217+0x2000], desc[UR18][R158.64], P5 ;  /* 0x020000009ed97fae */ /* 0x0009e2000a921852 */
[----:B--2---:R-:W-:Y:S02]  /*7610*/  IADD3 R162, P1, R113, UR20, RZ ;  /* 0x0000001471a27c10 */ /* 0x004fe4000ff3e0ff */
[----:B---3--:R-:W-:Y:S01]  /*7620*/  IADD3 R156, P0, R109, UR20, RZ ;  /* 0x000000146d9c7c10 */ /* 0x008fe2000ff1e0ff */
[----:B------:R2:W-:Y:S01]  /*7630*/  LDGSTS.E [R217+0x2400], desc[UR18][R160.64], P5 ;  /* 0x02400000a0d97fae */ /* 0x0005e2000a921852 */
[----:B------:R-:W-:Y:S02]  /*7640*/  IADD3.X R163, R112, UR21, RZ, P1, !PT ;  /* 0x0000001570a37c10 */ /* 0x000fe40008ffe4ff */
[----:B------:R-:W-:Y:S01]  /*7650*/  IADD3.X R157, R108, UR21, RZ, P0, !PT ;  /* 0x000000156c9d7c10 */ /* 0x000fe200087fe4ff */
[----:B------:R3:W-:Y:S01]  /*7660*/  LDGSTS.E [R217+0x2800], desc[UR18][R168.64], P5 ;  /* 0x02800000a8d97fae */ /* 0x0007e2000a921852 */
[----:B-1----:R-:W-:-:S03]  /*7670*/  IADD3 R154, P1, R104, UR20, RZ ;  /* 0x00000014689a7c10 */ /* 0x002fc6000ff3e0ff */
[----:B------:R1:W-:Y:S01]  /*7680*/  LDGSTS.E [R217+0x2c00], desc[UR18][R166.64], P5 ;  /* 0x02c00000a6d97fae */ /* 0x0003e2000a921852 */
[----:B------:R-:W-:Y:S02]  /*7690*/  IADD3.X R155, R102, UR21, RZ, P1, !PT ;  /* 0x00000015669b7c10 */ /* 0x000fe40008ffe4ff */
[----:B----4-:R-:W-:Y:S01]  /*76a0*/  IADD3 R158, P2, R96, UR20, RZ ;  /* 0x00000014609e7c10 */ /* 0x010fe2000ff5e0ff */
[----:B------:R4:W-:Y:S01]  /*76b0*/  LDGSTS.E [R217+0x3000], desc[UR18][R162.64], P5 ;  /* 0x03000000a2d97fae */ /* 0x0009e2000a921852 */
[----:B--2---:R-:W-:Y:S02]  /*76c0*/  IADD3 R160, P0, R177, UR20, RZ ;  /* 0x00000014b1a07c10 */ /* 0x004fe4000ff1e0ff */
[----:B------:R-:W-:Y:S01]  /*76d0*/  IADD3.X R159, R94, UR21, RZ, P2, !PT ;  /* 0x000000155e9f7c10 */ /* 0x000fe200097fe4ff */
[----:B------:R-:W-:Y:S01]  /*76e0*/  LDGSTS.E [R217+0x3400], desc[UR18][R156.64], P5 ;  /* 0x034000009cd97fae */ /* 0x000fe2000a921852 */
[----:B------:R-:W-:Y:S02]  /*76f0*/  IADD3.X R161, R176, UR21, RZ, P0, !PT ;  /* 0x00000015b0a17c10 */ /* 0x000fe400087fe4ff */
[----:B---3--:R-:W-:Y:S01]  /*7700*/  IADD3 R168, P1, R173, UR20, RZ ;  /* 0x00000014ada87c10 */ /* 0x008fe2000ff3e0ff */
[----:B------:R2:W-:Y:S01]  /*7710*/  LDGSTS.E [R217+0x3800], desc[UR18][R154.64], P5 ;  /* 0x038000009ad97fae */ /* 0x0005e2000a921852 */
[----:B-1----:R-:W-:-:S02]  /*7720*/  IADD3 R166, P0, R151, UR20, RZ ;  /* 0x0000001497a67c10 */ /* 0x002fc4000ff1e0ff */
[----:B------:R-:W-:Y:S01]  /*7730*/  IADD3.X R169, R172, UR21, RZ, P1, !PT ;  /* 0x00000015aca97c10 */ /* 0x000fe20008ffe4ff */
[----:B------:R1:W-:Y:S01]  /*7740*/  LDGSTS.E [R217+0x3c00], desc[UR18][R158.64], P5 ;  /* 0x03c000009ed97fae */ /* 0x0003e2000a921852 */
[----:B------:R-:W-:Y:S02]  /*7750*/  IADD3.X R167, R150, UR21, RZ, P0, !PT ;  /* 0x0000001596a77c10 */ /* 0x000fe400087fe4ff */
[----:B----4-:R-:W-:Y:S01]  /*7760*/  IADD3 R162, P1, R147, UR20, RZ ;  /* 0x0000001493a27c10 */ /* 0x010fe2000ff3e0ff */
[----:B------:R3:W-:Y:S03]  /*7770*/  LDGSTS.E [R215+0x200], desc[UR18][R160.64], P5 ;  /* 0x00200000a0d77fae */ /* 0x0007e6000a921852 */
[----:B------:R-:W-:Y:S01]  /*7780*/  IADD3.X R163, R146, UR21, RZ, P1, !PT ;  /* 0x0000001592a37c10 */ /* 0x000fe20008ffe4ff */
[----:B------:R4:W-:Y:S01]  /*7790*/  LDGSTS.E [R215+0x600], desc[UR18][R168.64], P5 ;  /* 0x00600000a8d77fae */ /* 0x0009e2000a921852 */
[----:B--2---:R-:W-:-:S02]  /*77a0*/  IADD3 R154, P0, R143, UR20, RZ ;  /* 0x000000148f9a7c10 */ /* 0x004fc4000ff1e0ff */
[----:B------:R-:W-:Y:S01]  /*77b0*/  IADD3 R156, P1, R139, UR20, RZ ;  /* 0x000000148b9c7c10 */ /* 0x000fe2000ff3e0ff */
[----:B------:R2:W-:Y:S01]  /*77c0*/  LDGSTS.E [R215+0xa00], desc[UR18][R166.64], P5 ;  /* 0x00a00000a6d77fae */ /* 0x0005e2000a921852 */
[----:B------:R-:W-:Y:S02]  /*77d0*/  IADD3.X R155, R142, UR21, RZ, P0, !PT ;  /* 0x000000158e9b7c10 */ /* 0x000fe400087fe4ff */
[----:B-1----:R-:W-:Y:S01]  /*77e0*/  IADD3 R158, P0, R135, UR20, RZ ;  /* 0x00000014879e7c10 */ /* 0x002fe2000ff1e0ff */
[----:B------:R-:W-:Y:S01]  /*77f0*/  LDGSTS.E [R215+0xe00], desc[UR18][R162.64], P5 ;  /* 0x00e00000a2d77fae */ /* 0x000fe2000a921852 */
[----:B------:R-:W-:Y:S02]  /*7800*/  IADD3.X R157, R138, UR21, RZ, P1, !PT ;  /* 0x000000158a9d7c10 */ /* 0x000fe40008ffe4ff */
[----:B------:R-:W-:Y:S01]  /*7810*/  IADD3.X R159, R134, UR21, RZ, P0, !PT ;  /* 0x00000015869f7c10 */ /* 0x000fe200087fe4ff */
[----:B------:R1:W-:Y:S01]  /*7820*/  LDGSTS.E [R215+0x1200], desc[UR18][R154.64], P5 ;  /* 0x012000009ad77fae */ /* 0x0003e2000a921852 */
[----:B---3--:R-:W-:-:S02]  /*7830*/  IADD3 R160, P1, R131, UR20, RZ ;  /* 0x0000001483a07c10 */ /* 0x008fc4000ff3e0ff */
[----:B------:R-:W-:Y:S01]  /*7840*/  IADD3 R170, P0, R127, UR20, RZ ;  /* 0x000000147faa7c10 */ /* 0x000fe2000ff1e0ff */
[----:B------:R3:W-:Y:S01]  /*7850*/  LDGSTS.E [R215+0x1600], desc[UR18][R156.64], P5 ;  /* 0x016000009cd77fae */ /* 0x0007e2000a921852 */
[----:B------:R-:W-:Y:S02]  /*7860*/  IADD3.X R161, R130, UR21, RZ, P1, !PT ;  /* 0x0000001582a17c10 */ /* 0x000fe40008ffe4ff */
[----:B------:R-:W-:Y:S01]  /*7870*/  IADD3.X R171, R126, UR21, RZ, P0, !PT ;  /* 0x000000157eab7c10 */ /* 0x000fe200087fe4ff */
[----:B------:R5:W-:Y:S01]  /*7880*/  LDGSTS.E [R215+0x1a00], desc[UR18][R158.64], P5 ;  /* 0x01a000009ed77fae */ /* 0x000be2000a921852 */
[----:B----4-:R-:W-:Y:S02]  /*7890*/  IADD3 R168, P1, R123, UR20, RZ ;  /* 0x000000147ba87c10 */ /* 0x010fe4000ff3e0ff */
[----:B--2---:R-:W-:Y:S01]  /*78a0*/  IADD3 R166, P0, R119, UR20, RZ ;  /* 0x0000001477a67c10 */ /* 0x004fe2000ff1e0ff */
[----:B------:R2:W-:Y:S01]  /*78b0*/  LDGSTS.E [R215+0x1e00], desc[UR18][R160.64], P5 ;  /* 0x01e00000a0d77fae */ /* 0x0005e2000a921852 */
[----:B------:R-:W-:-:S02]  /*78c0*/  IADD3.X R169, R122, UR21, RZ, P1, !PT ;  /* 0x000000157aa97c10 */ /* 0x000fc40008ffe4ff */
[----:B------:R-:W-:Y:S01]  /*78d0*/  IADD3.X R167, R118, UR21, RZ, P0, !PT ;  /* 0x0000001576a77c10 */ /* 0x000fe200087fe4ff */
[----:B------:R4:W-:Y:S01]  /*78e0*/  LDGSTS.E [R215+0x2200], desc[UR18][R170.64], P5 ;  /* 0x02200000aad77fae */ /* 0x0009e2000a921852 */
[----:B-1----:R-:W-:Y:S02]  /*78f0*/  IADD3 R154, P1, R115, UR20, RZ ;  /* 0x00000014739a7c10 */ /* 0x002fe4000ff3e0ff */
[----:B---3--:R-:W-:Y:S01]  /*7900*/  IADD3 R156, P0, R111, UR20, RZ ;  /* 0x000000146f9c7c10 */ /* 0x008fe2000ff1e0ff */
[----:B------:R4:W-:Y:S01]  /*7910*/  LDGSTS.E [R215+0x2600], desc[UR18][R168.64], P5 ;  /* 0x02600000a8d77fae */ /* 0x0009e2000a921852 */
[----:B------:R-:W-:Y:S02]  /*7920*/  IADD3.X R155, R114, UR21, RZ, P1, !PT ;  /* 0x00000015729b7c10 */ /* 0x000fe40008ffe4ff */
[----:B------:R-:W-:Y:S01]  /*7930*/  IADD3.X R157, R110, UR21, RZ, P0, !PT ;  /* 0x000000156e9d7c10 */ /* 0x000fe200087fe4ff */
[----:B------:R4:W-:Y:S01]  /*7940*/  LDGSTS.E [R215+0x2a00], desc[UR18][R166.64], P5 ;  /* 0x02a00000a6d77fae */ /* 0x0009e2000a921852 */
[----:B-----5:R-:W-:-:S02]  /*7950*/  IADD3 R158, P1, R107, UR20, RZ ;  /* 0x000000146b9e7c10 */ /* 0x020fc4000ff3e0ff */
[----:B------:R-:W-:Y:S01]  /*7960*/  ISETP.NE.U32.AND P0, PT, R208, UR4, PT ;  /* 0x00000004d0007c0c */ /* 0x000fe2000bf05070 */
[----:B------:R4:W-:Y:S01]  /*7970*/  LDGSTS.E [R215+0x2e00], desc[UR18][R154.64], P5 ;  /* 0x02e000009ad77fae */ /* 0x0009e2000a921852 */
[----:B--2---:R-:W-:Y:S02]  /*7980*/  IADD3 R160, P2, R100, UR20, RZ ;  /* 0x0000001464a07c10 */ /* 0x004fe4000ff5e0ff */
[----:B------:R-:W-:Y:S01]  /*7990*/  IADD3 R162, P3, R92, UR20, RZ ;  /* 0x000000145ca27c10 */ /* 0x000fe2000ff7e0ff */
[----:B------:R4:W-:Y:S01]  /*79a0*/  LDGSTS.E [R215+0x3200], desc[UR18][R156.64], P5 ;  /* 0x032000009cd77fae */ /* 0x0009e2000a921852 */
[----:B------:R-:W-:Y:S01]  /*79b0*/  IADD3.X R159, R106, UR21, RZ, P1, !PT ;  /* 0x000000156a9f7c10 */ /* 0x000fe20008ffe4ff */
[----:B------:R-:W-:Y:S01]  /*79c0*/  ULEA UR20, UP0, UR12, UR20, 0x2 ;  /* 0x000000140c147291 */ /* 0x000fe2000f80103f */
[----:B------:R-:W-:Y:S02]  /*79d0*/  IADD3.X R161, R98, UR21, RZ, P2, !PT ;  /* 0x0000001562a17c10 */ /* 0x000fe400097fe4ff */
[----:B------:R-:W-:Y:S01]  /*79e0*/  IADD3.X R163, R90, UR21, RZ, P3, !PT ;  /* 0x000000155aa37c10 */ /* 0x000fe20009ffe4ff */
[----:B------:R4:W-:Y:S01]  /*79f0*/  LDGSTS.E [R215+0x3600], desc[UR18][R158.64], P5 ;  /* 0x036000009ed77fae */ /* 0x0009e2000a921852 */
[----:B------:R-:W-:-:S03]  /*7a00*/  UIADD3.X UR21, UR21, UR23, URZ, UP0, !UPT ;  /* 0x0000001715157290 */ /* 0x000fc600087fe43f */
[----:B------:R4:W-:Y:S04]  /*7a10*/  LDGSTS.E [R215+0x3a00], desc[UR18][R160.64], P5 ;  /* 0x03a00000a0d77fae */ /* 0x0009e8000a921852 */
[----:B------:R4:W-:Y:S04]  /*7a20*/  LDGSTS.E [R215+0x3e00], desc[UR18][R162.64], P5 ;  /* 0x03e00000a2d77fae */ /* 0x0009e8000a921852 */
[----:B------:R-:W0:Y:S01]  /*7a30*/  LDGDEPBAR ;  /* 0x00000000000079af */ /* 0x000e220000000000 */
[----:B------:R-:W-:Y:S05]  /*7a40*/  @P0 BRA `(.L_x_1) ;  /* 0xffffffec00c00947 */ /* 0x000fea000383ffff */
.L_x_0:
[----:B------:R-:W-:Y:S02]  /*7a50*/  WARPGROUP.DEPBAR.LE gsb0, 0x0 ;  /* 0x00008000000079c5 */ /* 0x000fe40000010000 */
[----:B------:R-:W-:-:S04]  /*7a60*/  DEPBAR.LE SB0, 0x0 ;  /* 0x000080000000791a */ /* 0x000fc80000000000 */
[----:B------:R-:W-:Y:S01]  /*7a70*/  LOP3.LUT R22, R22, 0x70, RZ, 0xc0, !PT ;  /* 0x0000007016167812 */ /* 0x000fe200078ec0ff */
[----:B------:R-:W-:Y:S01]  /*7a80*/  ULDC UR4, c[0x0][0x244] ;  /* 0x0000910000047ab9 */ /* 0x000fe20000000800 */
[----:B------:R-:W-:Y:S01]  /*7a90*/  IADD3 R105, R88, UR7, R105 ;  /* 0x0000000758697c10 */ /* 0x000fe2000fffe069 */
[----:B------:R-:W1:Y:S01]  /*7aa0*/  LDC R3, c[0x0][0x248] ;  /* 0x00009200ff037b82 */ /* 0x000e620000000800 */
[----:B------:R-:W-:Y:S02]  /*7ab0*/  LOP3.LUT R20, R20, 0x7f, RZ, 0xc0, !PT ;  /* 0x0000007f14147812 */ /* 0x000fe400078ec0ff */
[----:B------:R-:W-:Y:S01]  /*7ac0*/  LOP3.LUT R178, R2, R7, RZ, 0xfc, !PT ;  /* 0x0000000702b27212 */ /* 0x000fe200078efcff */
[----:B------:R-:W-:-:S04]  /*7ad0*/  IMAD.IADD R105, R22, 0x1, R105 ;  /* 0x0000000116697824 */ /* 0x000fc800078e0269 */
[----:B------:R-:W-:Y:S01]  /*7ae0*/  BAR.SYNC.DEFER_BLOCKING 0x0 ;  /* 0x0000000000007b1d */ /* 0x000fe20000010000 */
[C-C-:B------:R-:W-:Y:S02]  /*7af0*/  LOP3.LUT R214, R2.reuse, 0x2, R7.reuse, 0xfe, !PT ;  /* 0x0000000202d67812 */ /* 0x140fe400078efe07 */
[C-C-:B------:R-:W-:Y:S02]  /*7b00*/  LOP3.LUT R212, R2.reuse, 0x4, R7.reuse, 0xfe, !PT ;  /* 0x0000000402d47812 */ /* 0x140fe400078efe07 */
[C-C-:B------:R-:W-:Y:S02]  /*7b10*/  LOP3.LUT R210, R2.reuse, 0x6, R7.reuse, 0xfe, !PT ;  /* 0x0000000602d27812 */ /* 0x140fe400078efe07 */
[C-C-:B------:R-:W-:Y:S02]  /*7b20*/  LOP3.LUT R208, R2.reuse, 0x8, R7.reuse, 0xfe, !PT ;  /* 0x0000000802d07812 */ /* 0x140fe400078efe07 */
[C-C-:B------:R-:W-:Y:S02]  /*7b30*/  LOP3.LUT R206, R2.reuse, 0xa, R7.reuse, 0xfe, !PT ;  /* 0x0000000a02ce7812 */ /* 0x140fe400078efe07 */
[----:B------:R-:W-:-:S02]  /*7b40*/  LOP3.LUT R204, R2, 0xc, R7, 0xfe, !PT ;  /* 0x0000000c02cc7812 */ /* 0x000fc400078efe07 */
[C-C-:B------:R-:W-:Y:S02]  /*7b50*/  LOP3.LUT R202, R2.reuse, 0xe, R7.reuse, 0xfe, !PT ;  /* 0x0000000e02ca7812 */ /* 0x140fe400078efe07 */
[C-C-:B------:R-:W-:Y:S02]  /*7b60*/  LOP3.LUT R200, R2.reuse, 0x10, R7.reuse, 0xfe, !PT ;  /* 0x0000001002c87812 */ /* 0x140fe400078efe07 */
[C-C-:B------:R-:W-:Y:S02]  /*7b70*/  LOP3.LUT R198, R2.reuse, 0x12, R7.reuse, 0xfe, !PT ;  /* 0x0000001202c67812 */ /* 0x140fe400078efe07 */
[C-C-:B------:R-:W-:Y:S02]  /*7b80*/  LOP3.LUT R196, R2.reuse, 0x14, R7.reuse, 0xfe, !PT ;  /* 0x0000001402c47812 */ /* 0x140fe400078efe07 */
[C-C-:B------:R-:W-:Y:S02]  /*7b90*/  LOP3.LUT R194, R2.reuse, 0x16, R7.reuse, 0xfe, !PT ;  /* 0x0000001602c27812 */ /* 0x140fe400078efe07 */
[C-C-:B------:R-:W-:Y:S01]  /*7ba0*/  LOP3.LUT R192, R2.reuse, 0x18, R7.reuse, 0xfe, !PT ;  /* 0x0000001802c07812 */ /* 0x140fe200078efe07 */
[----:B------:R-:W-:Y:S01]  /*7bb0*/  STSM.16.M88.4 [R105], R24 ;  /* 0x0000001869007844 */ /* 0x000fe20000000200 */
[----:B------:R-:W-:-:S02]  /*7bc0*/  LOP3.LUT R190, R2, 0x1a, R7, 0xfe, !PT ;  /* 0x0000001a02be7812 */ /* 0x000fc400078efe07 */
        /* <DEDUP_REMOVED lines=34> */
[C-C-:B----4-:R-:W-:Y:S02]  /*7df0*/  LOP3.LUT R154, R2.reuse, 0x3c, R7.reuse, 0xfe, !PT ;  /* 0x0000003c029a7812 */ /* 0x150fe400078efe07 */
        /* <DEDUP_REMOVED lines=14> */
[----:B------:R-:W-:Y:S02]  /*7ee0*/  LOP3.LUT R186, R2, 0x1e, R7, 0xfe, !PT ;  /* 0x0000001e02ba7812 */ /* 0x000fe400078efe07 */
[----:B------:R-:W-:Y:S01]  /*7ef0*/  LEA R2, R20, UR7, 0x4 ;  /* 0x0000000714027c11 */ /* 0x000fe2000f8e20ff */
[----:B------:R-:W-:Y:S01]  /*7f00*/  BAR.SYNC.DEFER_BLOCKING 0x0 ;  /* 0x0000000000007b1d */ /* 0x000fe20000010000 */
[----:B------:R-:W-:-:S04]  /*7f10*/  ISETP.GE.AND P0, PT, R5, R152, PT ;  /* 0x000000980500720c */ /* 0x000fc80003f06270 */
[C---:B------:R-:W-:Y:S01]  /*7f20*/  ISETP.LT.AND P3, PT, R178.reuse, R153, !P0 ;  /* 0x00000099b200720c */ /* 0x040fe20004761270 */
[----:B-1----:R-:W-:Y:S01]  /*7f30*/  IMAD R178, R178, R3, RZ ;  /* 0x00000003b2b27224 */ /* 0x002fe200078e02ff */
[C---:B------:R-:W-:Y:S01]  /*7f40*/  ISETP.LT.AND P1, PT, R214.reuse, R153, !P0 ;  /* 0x00000099d600720c */ /* 0x040fe20004721270 */
[----:B------:R-:W-:Y:S01]  /*7f50*/  IMAD R214, R214, R3, RZ ;  /* 0x00000003d6d67224 */ /* 0x000fe200078e02ff */
[----:B------:R-:W1:Y:S01]  /*7f60*/  LDS.128 R8, [R2] ;  /* 0x0000000002087984 */ /* 0x000e620000000c00 */
[----:B------:R-:W-:Y:S06]  /*7f70*/  BAR.SYNC.DEFER_BLOCKING 0x0 ;  /* 0x0000000000007b1d */ /* 0x000fec0000010000 */
[----:B------:R-:W-:Y:S02]  /*7f80*/  STSM.16.M88.4 [R105], R28 ;  /* 0x0000001c69007844 */ /* 0x000fe40000000200 */
[----:B------:R-:W-:Y:S06]  /*7f90*/  BAR.SYNC.DEFER_BLOCKING 0x0 ;  /* 0x0000000000007b1d */ /* 0x000fec0000010000 */
[----:B------:R-:W2:Y:S02]  /*7fa0*/  LDS.128 R12, [R2] ;  /* 0x00000000020c7984 */ /* 0x000ea40000000c00 */
[----:B------:R-:W-:Y:S06]  /*7fb0*/  BAR.SYNC.DEFER_BLOCKING 0x0 ;  /* 0x0000000000007b1d */ /* 0x000fec0000010000 */
[----:B------:R-:W-:Y:S02]  /*7fc0*/  STSM.16.M88.4 [R105], R32 ;  /* 0x0000002069007844 */ /* 0x000fe40000000200 */
[----:B------:R-:W-:Y:S06]  /*7fd0*/  BAR.SYNC.DEFER_BLOCKING 0x0 ;  /* 0x0000000000007b1d */ /* 0x000fec0000010000 */
[----:B------:R-:W3:Y:S02]  /*7fe0*/  LDS.128 R16, [R2] ;  /* 0x0000000002107984 */ /* 0x000ee40000000c00 */
[----:B------:R-:W-:Y:S06]  /*7ff0*/  BAR.SYNC.DEFER_BLOCKING 0x0 ;  /* 0x0000000000007b1d */ /* 0x000fec0000010000 */
[----:B------:R-:W-:Y:S02]  /*8000*/  STSM.16.M88.4 [R105], R36 ;  /* 0x0000002469007844 */ /* 0x000fe40000000200 */
[----:B------:R-:W-:Y:S06]  /*8010*/  BAR.SYNC.DEFER_BLOCKING 0x0 ;  /* 0x0000000000007b1d */ /* 0x000fec0000010000 */
[----:B------:R-:W4:Y:S02]  /*8020*/  LDS.128 R20, [R2] ;  /* 0x0000000002147984 */ /* 0x000f240000000c00 */
[----:B------:R-:W-:Y:S06]  /*8030*/  BAR.SYNC.DEFER_BLOCKING 0x0 ;  /* 0x0000000000007b1d */ /* 0x000fec0000010000 */
[----:B------:R-:W-:Y:S02]  /*8040*/  STSM.16.M88.4 [R105], R40 ;  /* 0x0000002869007844 */ /* 0x000fe40000000200 */
[----:B------:R-:W-:Y:S06]  /*8050*/  BAR.SYNC.DEFER_BLOCKING 0x0 ;  /* 0x0000000000007b1d */ /* 0x000fec0000010000 */
[----:B------:R-:W5:Y:S02]  /*8060*/  LDS.128 R24, [R2] ;  /* 0x0000000002187984 */ /* 0x000f640000000c00 */
        /* <DEDUP_REMOVED lines=17> */
[----:B------:R1:W-:Y:S02]  /*8180*/  STSM.16.M88.4 [R105], R60 ;  /* 0x0000003c69007844 */ /* 0x0003e40000000200 */
[----:B------:R-:W-:Y:S01]  /*8190*/  BAR.SYNC.DEFER_BLOCKING 0x0 ;  /* 0x0000000000007b1d */ /* 0x000fe20000010000 */
[----:B-1----:R-:W-:-:S05]  /*81a0*/  IMAD R60, R5, UR4, RZ ;  /* 0x00000004053c7c24 */ /* 0x002fca000f8e02ff */
[----:B------:R-:W-:Y:S01]  /*81b0*/  ULDC.64 UR4, c[0x0][0x220] ;  /* 0x0000880000047ab9 */ /* 0x000fe20000000a00 */
[----:B------:R-:W1:Y:S01]  /*81c0*/  LDS.128 R44, [R2] ;  /* 0x00000000022c7984 */ /* 0x000e620000000c00 */
[----:B------:R-:W-:Y:S06]  /*81d0*/  BAR.SYNC.DEFER_BLOCKING 0x0 ;  /* 0x0000000000007b1d */ /* 0x000fec0000010000 */
[----:B------:R2:W-:Y:S02]  /*81e0*/  STSM.16.M88.4 [R105], R64 ;  /* 0x0000004069007844 */ /* 0x0005e40000000200 */
[----:B------:R-:W-:Y:S01]  /*81f0*/  BAR.SYNC.DEFER_BLOCKING 0x0 ;  /* 0x0000000000007b1d */ /* 0x000fe20000010000 */
[----:B--2---:R-:W-:-:S04]  /*8200*/  LEA R64, P2, R60, UR4, 0x2 ;  /* 0x000000043c407c11 */ /* 0x004fc8000f8410ff */
[----:B------:R-:W-:Y:S02]  /*8210*/  LEA.HI.X.SX32 R65, R60, UR5, 0x2, P2 ;  /* 0x000000053c417c11 */ /* 0x000fe400090f16ff */
[C---:B------:R-:W-:Y:S01]  /*8220*/  ISETP.LT.AND P2, PT, R212.reuse, R153, !P0 ;  /* 0x00000099d400720c */ /* 0x040fe20004741270 */
[----:B------:R-:W-:Y:S01]  /*8230*/  IMAD R212, R212, R3, RZ ;  /* 0x00000003d4d47224 */ /* 0x000fe200078e02ff */
[CC--:B------:R-:W-:Y:S01]  /*8240*/  LEA R66, P4, R178.reuse, R64.reuse, 0x2 ;  /* 0x00000040b2427211 */ /* 0x0c0fe200078810ff */
[----:B------:R-:W2:Y:S03]  /*8250*/  LDS.128 R48, [R2] ;  /* 0x0000000002307984 */ /* 0x000ea60000000c00 */
[----:B------:R-:W-:Y:S01]  /*8260*/  LEA.HI.X.SX32 R67, R178, R65, 0x2, P4 ;  /* 0x00000041b2437211 */ /* 0x000fe200020f16ff */
[----:B------:R-:W-:Y:S01]  /*8270*/  IMAD R178, R3, 0x20, R178 ;  /* 0x0000002003b27824 */ /* 0x000fe200078e02b2 */
[----:B------:R-:W-:Y:S06]  /*8280*/  BAR.SYNC.DEFER_BLOCKING 0x0 ;  /* 0x0000000000007b1d */ /* 0x000fec0000010000 */
[----:B------:R3:W-:Y:S02]  /*8290*/  STSM.16.M88.4 [R105], R68 ;  /* 0x0000004469007844 */ /* 0x0007e40000000200 */
[----:B------:R-:W-:Y:S01]  /*82a0*/  BAR.SYNC.DEFER_BLOCKING 0x0 ;  /* 0x0000000000007b1d */ /* 0x000fe20000010000 */
[----:B---3--:R-:W-:-:S02]  /*82b0*/  LEA R68, P5, R214, R64, 0x2 ;  /* 0x00000040d6447211 */ /* 0x008fc400078a10ff */
[----:B------:R-:W-:Y:S02]  /*82c0*/  LEA R70, P4, R212, R64, 0x2 ;  /* 0x00000040d4467211 */ /* 0x000fe400078810ff */
[----:B------:R-:W-:Y:S02]  /*82d0*/  LEA.HI.X.SX32 R69, R214, R65, 0x2, P5 ;  /* 0x00000041d6457211 */ /* 0x000fe400028f16ff */
[C---:B------:R-:W-:Y:S01]  /*82e0*/  ISETP.LT.AND P5, PT, R210.reuse, R153, !P0 ;  /* 0x00000099d200720c */ /* 0x040fe200047a1270 */
[----:B------:R-:W-:Y:S01]  /*82f0*/  IMAD R210, R210, R3, RZ ;  /* 0x00000003d2d27224 */ /* 0x000fe200078e02ff */
[----:B------:R-:W-:Y:S02]  /*8300*/  LEA.HI.X.SX32 R71, R212, R65, 0x2, P4 ;  /* 0x00000041d4477211 */ /* 0x000fe400020f16ff */
[C---:B------:R-:W-:Y:S01]  /*8310*/  ISETP.LT.AND P4, PT, R208.reuse, R153, !P0 ;  /* 0x00000099d000720c */ /* 0x040fe20004781270 */
[----:B------:R-:W-:Y:S01]  /*8320*/  IMAD R208, R208, R3, RZ ;  /* 0x00000003d0d07224 */ /* 0x000fe200078e02ff */
[----:B------:R-:W3:Y:S01]  /*8330*/  LDS.128 R52, [R2] ;  /* 0x0000000002347984 */ /* 0x000ee20000000c00 */
[----:B------:R-:W-:Y:S06]  /*8340*/  BAR.SYNC.DEFER_BLOCKING 0x0 ;  /* 0x0000000000007b1d */ /* 0x000fec0000010000 */
[----:B------:R4:W-:Y:S02]  /*8350*/  STSM.16.M88.4 [R105], R72 ;  /* 0x0000004869007844 */ /* 0x0009e40000000200 */
[----:B------:R-:W-:Y:S06]  /*8360*/  BAR.SYNC.DEFER_BLOCKING 0x0 ;  /* 0x0000000000007b1d */ /* 0x000fec0000010000 */
[----:B------:R-:W3:Y:S02]  /*8370*/  LDS.128 R4, [R2] ;  /* 0x0000000002047984 */ /* 0x000ee40000000c00 */
[----:B------:R-:W-:Y:S06]  /*8380*/  BAR.SYNC.DEFER_BLOCKING 0x0 ;  /* 0x0000000000007b1d */ /* 0x000fec0000010000 */
[----:B------:R-:W-:Y:S02]  /*8390*/  STSM.16.M88.4 [R105], R76 ;  /* 0x0000004c69007844 */ /* 0x000fe40000000200 */
        /* <DEDUP_REMOVED lines=9> */
[----:B------:R5:W-:Y:S01]  /*8430*/  @P3 STG.E desc[UR18][R66.64], R8 ;  /* 0x0000000842003986 */ /* 0x000be2000c101912 */
[C---:B------:R-:W-:Y:S01]  /*8440*/  ISETP.LT.AND P3, PT, R204.reuse, R153, !P0 ;  /* 0x00000099cc00720c */ /* 0x040fe20004761270 */
[----:B------:R-:W-:-:S02]  /*8450*/  IMAD R204, R204, R3, RZ ;  /* 0x00000003cccc7224 */ /* 0x000fc400078e02ff */
[----:B------:R1:W-:Y:S01]  /*8460*/  @P1 STG.E desc[UR18][R68.64], R9 ;  /* 0x0000000944001986 */ /* 0x0003e2000c101912 */
[----:B----4-:R-:W-:-:S03]  /*8470*/  LEA R72, P1, R210, R64, 0x2 ;  /* 0x00000040d2487211 */ /* 0x010fc600078210ff */
[----:B------:R4:W-:Y:S01]  /*8480*/  @P2 STG.E desc[UR18][R70.64], R10 ;  /* 0x0000000a46002986 */ /* 0x0009e2000c101912 */
[C---:B------:R-:W-:Y:S01]  /*8490*/  ISETP.LT.AND P2, PT, R206.reuse, R153, !P0 ;  /* 0x00000099ce00720c */ /* 0x040fe20004741270 */
[----:B------:R-:W-:Y:S01]  /*84a0*/  IMAD R206, R206, R3, RZ ;  /* 0x00000003cece7224 */ /* 0x000fe200078e02ff */
[----:B------:R-:W-:Y:S02]  /*84b0*/  LEA.HI.X.SX32 R73, R210, R65, 0x2, P1 ;  /* 0x00000041d2497211 */ /* 0x000fe400008f16ff */
[----:B-----5:R-:W-:-:S03]  /*84c0*/  LEA R66, P1, R208, R64, 0x2 ;  /* 0x00000040d0427211 */ /* 0x020fc600078210ff */
[----:B------:R5:W-:Y:S01]  /*84d0*/  @P5 STG.E desc[UR18][R72.64], R11 ;  /* 0x0000000b48005986 */ /* 0x000be2000c101912 */
[-C--:B------:R-:W-:Y:S02]  /*84e0*/  LEA R8, P5, R206, R64.reuse, 0x2 ;  /* 0x00000040ce087211 */ /* 0x080fe400078a10ff */
[----:B------:R-:W-:Y:S02]  /*84f0*/  LEA.HI.X.SX32 R67, R208, R65, 0x2, P1 ;  /* 0x00000041d0437211 */ /* 0x000fe400008f16ff */
[----:B-1----:R-:W-:Y:S02]  /*8500*/  LEA R68, P6, R204, R64, 0x2 ;  /* 0x00000040cc447211 */ /* 0x002fe400078c10ff */
[C---:B------:R-:W-:Y:S01]  /*8510*/  ISETP.LT.AND P1, PT, R202.reuse, R153, !P0 ;  /* 0x00000099ca00720c */ /* 0x040fe20004721270 */
[----:B------:R-:W-:Y:S01]  /*8520*/  IMAD R202, R202, R3, RZ ;  /* 0x00000003caca7224 */ /* 0x000fe200078e02ff */
[-C--:B------:R-:W-:Y:S01]  /*8530*/  LEA.HI.X.SX32 R9, R206, R65.reuse, 0x2, P5 ;  /* 0x00000041ce097211 */ /* 0x080fe200028f16ff */
[----:B------:R-:W-:Y:S01]  /*8540*/  @P4 STG.E desc[UR18][R66.64], R12 ;  /* 0x0000000c42004986 */ /* 0x000fe2000c101912 */
[----:B------:R-:W-:-:S02]  /*8550*/  LEA.HI.X.SX32 R69, R204, R65, 0x2, P6 ;  /* 0x00000041cc457211 */ /* 0x000fc400030f16ff */
[-C--:B----4-:R-:W-:Y:S01]  /*8560*/  LEA R70, P4, R202, R64.reuse, 0x2 ;  /* 0x00000040ca467211 */ /* 0x090fe200078810ff */
[----:B------:R1:W-:Y:S01]  /*8570*/  @P2 STG.E desc[UR18][R8.64], R13 ;  /* 0x0000000d08002986 */ /* 0x0003e2000c101912 */
[C---:B------:R-:W-:Y:S01]  /*8580*/  ISETP.LT.AND P5, PT, R200.reuse, R153, !P0 ;  /* 0x00000099c800720c */ /* 0x040fe200047a1270 */
[----:B------:R-:W-:Y:S01]  /*8590*/  IMAD R200, R200, R3, RZ ;  /* 0x00000003c8c87224 */ /* 0x000fe200078e02ff */
[----:B------:R-:W-:Y:S01]  /*85a0*/  LEA.HI.X.SX32 R71, R202, R65, 0x2, P4 ;  /* 0x00000041ca477211 */ /* 0x000fe200020f16ff */
[----:B------:R4:W-:Y:S01]  /*85b0*/  @P3 STG.E desc[UR18][R68.64], R14 ;  /* 0x0000000e44003986 */ /* 0x0009e2000c101912 */
[C---:B------:R-:W-:Y:S01]  /*85c0*/  ISETP.LT.AND P3, PT, R198.reuse, R153, !P0 ;  /* 0x00000099c600720c */ /* 0x040fe20004761270 */
[----:B------:R-:W-:Y:S01]  /*85d0*/  IMAD R198, R198, R3, RZ ;  /* 0x00000003c6c67224 */ /* 0x000fe200078e02ff */
[----:B------:R-:W-:Y:S01]  /*85e0*/  LEA R10, P2, R200, R64, 0x2 ;  /* 0x00000040c80a7211 */ /* 0x000fe200078410ff */
[----:B------:R2:W-:Y:S01]  /*85f0*/  @P1 STG.E desc[UR18][R70.64], R15 ;  /* 0x0000000f46001986 */ /* 0x0005e2000c101912 */
[C---:B------:R-:W-:Y:S01]  /*8600*/  ISETP.LT.AND P4, PT, R196.reuse, R153, !P0 ;  /* 0x00000099c400720c */ /* 0x040fe20004781270 */
[----:B------:R-:W-:Y:S01]  /*8610*/  IMAD R196, R196, R3, RZ ;  /* 0x00000003c4c47224 */ /* 0x000fe200078e02ff */
[----:B-----5:R-:W-:-:S02]  /*8620*/  LEA.HI.X.SX32 R11, R200, R65, 0x2, P2 ;  /* 0x00000041c80b7211 */ /* 0x020fc400010f16ff */
[-C--:B-1----:R-:W-:Y:S02]  /*8630*/  LEA R8, P1, R198, R64.reuse, 0x2 ;  /* 0x00000040c6087211 */ /* 0x082fe400078210ff */
[C---:B------:R-:W-:Y:S01]  /*8640*/  ISETP.LT.AND P2, PT, R194.reuse, R153, !P0 ;  /* 0x00000099c200720c */ /* 0x040fe20004741270 */
[----:B------:R-:W-:Y:S01]  /*8650*/  IMAD R194, R194, R3, RZ ;  /* 0x00000003c2c27224 */ /* 0x000fe200078e02ff */
[-C--:B------:R-:W-:Y:S01]  /*8660*/  LEA.HI.X.SX32 R9, R198, R65.reuse, 0x2, P1 ;  /* 0x00000041c6097211 */ /* 0x080fe200008f16ff */
[----:B------:R1:W-:Y:S01]  /*8670*/  @P5 STG.E desc[UR18][R10.64], R16 ;  /* 0x000000100a005986 */ /* 0x0003e2000c101912 */
[-C--:B------:R-:W-:Y:S02]  /*8680*/  LEA R12, P6, R196, R64.reuse, 0x2 ;  /* 0x00000040c40c7211 */ /* 0x080fe400078c10ff */
[----:B----4-:R-:W-:Y:S01]  /*8690*/  LEA R14, P5, R194, R64, 0x2 ;  /* 0x00000040c20e7211 */ /* 0x010fe200078a10ff */
[----:B------:R4:W-:Y:S01]  /*86a0*/  @P3 STG.E desc[UR18][R8.64], R17 ;  /* 0x0000001108003986 */ /* 0x0009e2000c101912 */
[----:B------:R-:W-:-:S02]  /*86b0*/  LEA.HI.X.SX32 R13, R196, R65, 0x2, P6 ;  /* 0x00000041c40d7211 */ /* 0x000fc400030f16ff */
[C---:B------:R-:W-:Y:S01]  /*86c0*/  ISETP.LT.AND P3, PT, R192.reuse, R153, !P0 ;  /* 0x00000099c000720c */ /* 0x040fe20004761270 */
[----:B------:R-:W-:Y:S01]  /*86d0*/  IMAD R192, R192, R3, RZ ;  /* 0x00000003c0c07224 */ /* 0x000fe200078e02ff */
[----:B--2---:R-:W-:Y:S01]  /*86e0*/  LEA.HI.X.SX32 R15, R194, R65, 0x2, P5 ;  /* 0x00000041c20f7211 */ /* 0x004fe200028f16ff */
[----:B------:R2:W-:Y:S01]  /*86f0*/  @P4 STG.E desc[UR18][R12.64], R18 ;  /* 0x000000120c004986 */ /* 0x0005e2000c101912 */
[C---:B------:R-:W-:Y:S01]  /*8700*/  ISETP.LT.AND P5, PT, R190.reuse, R153, !P0 ;  /* 0x00000099be00720c */ /* 0x040fe200047a1270 */
[----:B------:R-:W-:Y:S01]  /*8710*/  IMAD R190, R190, R3, RZ ;  /* 0x00000003bebe7224 */ /* 0x000fe200078e02ff */
[-C--:B-1----:R-:W-:Y:S01]  /*8720*/  LEA R10, P4, R192, R64.reuse, 0x2 ;  /* 0x00000040c00a7211 */ /* 0x082fe200078810ff */
[----:B------:R-:W-:Y:S01]  /*8730*/  @P2 STG.E desc[UR18][R14.64], R19 ;  /* 0x000000130e002986 */ /* 0x000fe2000c101912 */
[C---:B------:R-:W-:Y:S01]  /*8740*/  ISETP.LT.AND P2, PT, R188.reuse, R153, !P0 ;  /* 0x00000099bc00720c */ /* 0x040fe20004741270 */
[----:B------:R-:W-:Y:S01]  /*8750*/  IMAD R188, R188, R3, RZ ;  /* 0x00000003bcbc7224 */ /* 0x000fe200078e02ff */
[----:B------:R-:W-:Y:S01]  /*8760*/  LEA.HI.X.SX32 R11, R192, R65, 0x2, P4 ;  /* 0x00000041c00b7211 */ /* 0x000fe200020f16ff */
[----:B------:R-:W-:Y:S01]  /*8770*/  IMAD R16, R3, 0x2, R178 ;  /* 0x0000000203107824 */ /* 0x000fe200078e02b2 */
[----:B------:R-:W-:-:S02]  /*8780*/  LEA R66, P6, R190, R64, 0x2 ;  /* 0x00000040be427211 */ /* 0x000fc400078c10ff */
[----:B------:R-:W-:Y:S01]  /*8790*/  ISETP.LT.AND P4, PT, R186, R153, !P0 ;  /* 0x00000099ba00720c */ /* 0x000fe20004781270 */
[----:B------:R1:W-:Y:S01]  /*87a0*/  @P3 STG.E desc[UR18][R10.64], R20 ;  /* 0x000000140a003986 */ /* 0x0003e2000c101912 */
[-C--:B----4-:R-:W-:Y:S01]  /*87b0*/  LEA R8, P3, R188, R64.reuse, 0x2 ;  /* 0x00000040bc087211 */ /* 0x090fe200078610ff */
[----:B------:R-:W-:Y:S01]  /*87c0*/  IMAD R186, R186, R3, RZ ;  /* 0x00000003baba7224 */ /* 0x000fe200078e02ff */
[-C--:B------:R-:W-:Y:S01]  /*87d0*/  LEA.HI.X.SX32 R67, R190, R65.reuse, 0x2, P6 ;  /* 0x00000041be437211 */ /* 0x080fe200030f16ff */
[----:B--2---:R-:W-:Y:S01]  /*87e0*/  IMAD R18, R3, 0x2, R16 ;  /* 0x0000000203127824 */ /* 0x004fe200078e0210 */
[----:B------:R-:W-:Y:S02]  /*87f0*/  LEA.HI.X.SX32 R9, R188, R65, 0x2, P3 ;  /* 0x00000041bc097211 */ /* 0x000fe400018f16ff */
[----:B------:R-:W-:Y:S01]  /*8800*/  ISETP.LT.AND P1, PT, R184, R153, !P0 ;  /* 0x00000099b800720c */ /* 0x000fe20004721270 */
[----:B------:R-:W-:Y:S01]  /*8810*/  @P5 STG.E desc[UR18][R66.64], R21 ;  /* 0x0000001542005986 */ /* 0x000fe2000c101912 */
[----:B------:R-:W-:-:S02]  /*8820*/  LEA R12, P6, R186, R64, 0x2 ;  /* 0x00000040ba0c7211 */ /* 0x000fc400078c10ff */
[----:B------:R-:W-:Y:S01]  /*8830*/  ISETP.LT.AND P5, PT, R182, R153, !P0 ;  /* 0x00000099b600720c */ /* 0x000fe200047a1270 */
[----:B------:R2:W-:Y:S01]  /*8840*/  @P2 STG.E desc[UR18][R8.64], R22 ;  /* 0x0000001608002986 */ /* 0x0005e2000c101912 */
[-C--:B-1----:R-:W-:Y:S02]  /*8850*/  LEA R10, P2, R178, R64.reuse, 0x2 ;  /* 0x00000040b20a7211 */ /* 0x082fe400078410ff */
[-C--:B------:R-:W-:Y:S02]  /*8860*/  LEA.HI.X.SX32 R13, R186, R65.reuse, 0x2, P6 ;  /* 0x00000041ba0d7211 */ /* 0x080fe400030f16ff */
[----:B------:R-:W-:Y:S02]  /*8870*/  LEA.HI.X.SX32 R11, R178, R65, 0x2, P2 ;  /* 0x00000041b20b7211 */ /* 0x000fe400010f16ff */
[----:B------:R-:W-:Y:S01]  /*8880*/  LEA R14, P6, R16, R64, 0x2 ;  /* 0x00000040100e7211 */ /* 0x000fe200078c10ff */
[----:B------:R1:W-:Y:S01]  /*8890*/  @P4 STG.E desc[UR18][R12.64], R23 ;  /* 0x000000170c004986 */ /* 0x0003e2000c101912 */
[----:B------:R-:W-:-:S02]  /*88a0*/  ISETP.LT.AND P3, PT, R180, R153, !P0 ;  /* 0x00000099b400720c */ /* 0x000fc40004761270 */
[----:B------:R-:W-:Y:S01]  /*88b0*/  LEA.HI.X.SX32 R15, R16, R65, 0x2, P6 ;  /* 0x00000041100f7211 */ /* 0x000fe200030f16ff */
[----:B------:R4:W-:Y:S01]  /*88c0*/  @P1 STG.E desc[UR18][R10.64], R24 ;  /* 0x000000180a001986 */ /* 0x0009e2000c101912 */
[C---:B------:R-:W-:Y:S01]  /*88d0*/  IMAD R16, R3.reuse, 0x2, R18 ;  /* 0x0000000203107824 */ /* 0x040fe200078e0212 */
[-C--:B--2---:R-:W-:Y:S02]  /*88e0*/  LEA R8, P1, R18, R64.reuse, 0x2 ;  /* 0x0000004012087211 */ /* 0x084fe400078210ff */
[----:B------:R-:W-:Y:S01]  /*88f0*/  ISETP.LT.AND P4, PT, R176, R153, !P0 ;  /* 0x00000099b000720c */ /* 0x000fe20004781270 */
[----:B------:R2:W-:Y:S01]  /*8900*/  @P5 STG.E desc[UR18][R14.64], R25 ;  /* 0x000000190e005986 */ /* 0x0005e2000c101912 */
[----:B------:R-:W-:Y:S01]  /*8910*/  LEA.HI.X.SX32 R9, R18, R65, 0x2, P1 ;  /* 0x0000004112097211 */ /* 0x000fe200008f16ff */
[----:B------:R-:W-:Y:S01]  /*8920*/  IMAD R18, R3, 0x2, R16 ;  /* 0x0000000203127824 */ /* 0x000fe200078e0210 */
[----:B-1----:R-:W-:Y:S01]  /*8930*/  LEA R12, P6, R16, R64, 0x2 ;  /* 0x00000040100c7211 */ /* 0x002fe200078c10ff */
[----:B------:R-:W1:Y:S01]  /*8940*/  LDS.128 R20, [R2] ;  /* 0x0000000002147984 */ /* 0x000e620000000c00 */
[----:B------:R-:W-:-:S02]  /*8950*/  ISETP.LT.AND P2, PT, R174, R153, !P0 ;  /* 0x00000099ae00720c */ /* 0x000fc40004741270 */
[----:B------:R-:W-:Y:S01]  /*8960*/  LEA.HI.X.SX32 R13, R16, R65, 0x2, P6 ;  /* 0x00000041100d7211 */ /* 0x000fe200030f16ff */
[----:B------:R5:W-:Y:S01]  /*8970*/  @P3 STG.E desc[UR18][R8.64], R26 ;  /* 0x0000001a08003986 */ /* 0x000be2000c101912 */
[C---:B------:R-:W-:Y:S01]  /*8980*/  IMAD R16, R3.reuse, 0x2, R18 ;  /* 0x0000000203107824 */ /* 0x040fe200078e0212 */
[-C--:B----4-:R-:W-:Y:S02]  /*8990*/  LEA R10, P3, R18, R64.reuse, 0x2 ;  /* 0x00000040120a7211 */ /* 0x090fe400078610ff */
[----:B------:R-:W-:Y:S01]  /*89a0*/  ISETP.LT.AND P5, PT, R172, R153, !P0 ;  /* 0x00000099ac00720c */ /* 0x000fe200047a1270 */
[----:B------:R4:W-:Y:S01]  /*89b0*/  @P4 STG.E desc[UR18][R12.64], R27 ;  /* 0x0000001b0c004986 */ /* 0x0009e2000c101912 */
[----:B------:R-:W-:Y:S01]  /*89c0*/  LEA.HI.X.SX32 R11, R18, R65, 0x2, P3 ;  /* 0x00000041120b7211 */ /* 0x000fe200018f16ff */
[C---:B------:R-:W-:Y:S01]  /*89d0*/  IMAD R18, R3.reuse, 0x2, R16 ;  /* 0x0000000203127824 */ /* 0x040fe200078e0210 */
[-C--:B--2---:R-:W-:Y:S02]  /*89e0*/  LEA R14, P6, R16, R64.reuse, 0x2 ;  /* 0x00000040100e7211 */ /* 0x084fe400078c10ff */
[----:B------:R-:W-:Y:S01]  /*89f0*/  ISETP.LT.AND P1, PT, R170, R153, !P0 ;  /* 0x00000099aa00720c */ /* 0x000fe20004721270 */
[----:B------:R2:W-:Y:S01]  /*8a00*/  @P2 STG.E desc[UR18][R10.64], R28 ;  /* 0x0000001c0a002986 */ /* 0x0005e2000c101912 */
[----:B------:R-:W-:Y:S01]  /*8a10*/  LEA.HI.X.SX32 R15, R16, R65, 0x2, P6 ;  /* 0x00000041100f7211 */ /* 0x000fe200030f16ff */
[----:B------:R-:W-:Y:S01]  /*8a20*/  IMAD R16, R3, 0x2, R18 ;  /* 0x0000000203107824 */ /* 0x000fe200078e0212 */
[----:B-----5:R-:W-:-:S02]  /*8a30*/  LEA R8, P2, R18, R64, 0x2 ;  /* 0x0000004012087211 */ /* 0x020fc400078410ff */
[----:B------:R-:W-:Y:S01]  /*8a40*/  ISETP.LT.AND P4, PT, R168, R153, !P0 ;  /* 0x00000099a800720c */ /* 0x000fe20004781270 */
[----:B------:R5:W-:Y:S01]  /*8a50*/  @P5 STG.E desc[UR18][R14.64], R29 ;  /* 0x0000001d0e005986 */ /* 0x000be2000c101912 */
[----:B------:R-:W-:Y:S01]  /*8a60*/  LEA.HI.X.SX32 R9, R18, R65, 0x2, P2 ;  /* 0x0000004112097211 */ /* 0x000fe200010f16ff */
[C---:B------:R-:W-:Y:S01]  /*8a70*/  IMAD R18, R3.reuse, 0x2, R16 ;  /* 0x0000000203127824 */ /* 0x040fe200078e0210 */
[-C--:B----4-:R-:W-:Y:S02]  /*8a80*/  LEA R12, P6, R16, R64.reuse, 0x2 ;  /* 0x00000040100c7211 */ /* 0x090fe400078c10ff */
[----:B------:R-:W-:Y:S01]  /*8a90*/  ISETP.LT.AND P3, PT, R166, R153, !P0 ;  /* 0x00000099a600720c */ /* 0x000fe20004761270 */
[----:B------:R4:W-:Y:S01]  /*8aa0*/  @P1 STG.E desc[UR18][R8.64], R30 ;  /* 0x0000001e08001986 */ /* 0x0009e2000c101912 */
[----:B------:R-:W-:Y:S01]  /*8ab0*/  LEA.HI.X.SX32 R13, R16, R65, 0x2, P6 ;  /* 0x00000041100d7211 */ /* 0x000fe200030f16ff */
[----:B------:R-:W-:Y:S01]  /*8ac0*/  IMAD R16, R3, 0x2, R18 ;  /* 0x0000000203107824 */ /* 0x000fe200078e0212 */
[----:B--2---:R-:W-:-:S02]  /*8ad0*/  LEA R10, P1, R18, R64, 0x2 ;  /* 0x00000040120a7211 */ /* 0x004fc400078210ff */
[----:B------:R-:W-:Y:S01]  /*8ae0*/  ISETP.LT.AND P5, PT, R164, R153, !P0 ;  /* 0x00000099a400720c */ /* 0x000fe200047a1270 */
[----:B------:R2:W-:Y:S01]  /*8af0*/  @P4 STG.E desc[UR18][R12.64], R31 ;  /* 0x0000001f0c004986 */ /* 0x0005e2000c101912 */
[----:B------:R-:W-:Y:S01]  /*8b00*/  LEA.HI.X.SX32 R11, R18, R65, 0x2, P1 ;  /* 0x00000041120b7211 */ /* 0x000fe200008f16ff */
[C---:B------:R-:W-:Y:S01]  /*8b10*/  IMAD R18, R3.reuse, 0x2, R16 ;  /* 0x0000000203127824 */ /* 0x040fe200078e0210 */
[-C--:B-----5:R-:W-:Y:S02]  /*8b20*/  LEA R14, P6, R16, R64.reuse, 0x2 ;  /* 0x00000040100e7211 */ /* 0x0a0fe400078c10ff */
[----:B------:R-:W-:Y:S01]  /*8b30*/  ISETP.LT.AND P2, PT, R162, R153, !P0 ;  /* 0x00000099a200720c */ /* 0x000fe20004741270 */
[----:B------:R5:W-:Y:S01]  /*8b40*/  @P3 STG.E desc[UR18][R10.64], R32 ;  /* 0x000000200a003986 */ /* 0x000be2000c101912 */
[----:B------:R-:W-:Y:S01]  /*8b50*/  LEA.HI.X.SX32 R15, R16, R65, 0x2, P6 ;  /* 0x00000041100f7211 */ /* 0x000fe200030f16ff */
[----:B------:R-:W-:Y:S01]  /*8b60*/  IMAD R16, R3, 0x2, R18 ;  /* 0x0000000203107824 */ /* 0x000fe200078e0212 */
[----:B----4-:R-:W-:-:S02]  /*8b70*/  LEA R8, P3, R18, R64, 0x2 ;  /* 0x0000004012087211 */ /* 0x010fc400078610ff */
        /* <DEDUP_REMOVED lines=96> */
[----:B---3--:R2:W-:Y:S01]  /*9180*/  @P2 STG.E desc[UR18][R10.64], R52 ;  /* 0x000000340a002986 */ /* 0x0085e2000c101912 */
        /* <DEDUP_REMOVED lines=17> */
[-C--:B---3--:R-:W-:Y:S02]  /*92a0*/  LEA R14, P6, R16, R64.reuse, 0x2 ;  /* 0x00000040100e7211 */ /* 0x088fe400078c10ff */
        /* <DEDUP_REMOVED lines=14> */
[----:B---3--:R-:W-:-:S02]  /*9390*/  LEA R10, P2, R18, R64, 0x2 ;  /* 0x00000040120a7211 */ /* 0x008fc400078410ff */
[----:B------:R-:W-:Y:S01]  /*93a0*/  ISETP.LT.AND P5, PT, R106, R153, !P0 ;  /* 0x000000996a00720c */ /* 0x000fe200047a1270 */
[C---:B----4-:R-:W-:Y:S01]  /*93b0*/  IMAD R14, R3.reuse, 0x2, R16 ;  /* 0x00000002030e7824 */ /* 0x050fe200078e0210 */
[----:B------:R-:W-:Y:S01]  /*93c0*/  LEA.HI.X.SX32 R11, R18, R65, 0x2, P2 ;  /* 0x00000041120b7211 */ /* 0x000fe200010f16ff */
[----:B------:R3:W-:Y:S01]  /*93d0*/  @P4 STG.E desc[UR18][R12.64], R7 ;  /* 0x000000070c004986 */ /* 0x0007e2000c101912 */
[-C--:B------:R-:W-:Y:S02]  /*93e0*/  LEA R4, P6, R16, R64.reuse, 0x2 ;  /* 0x0000004010047211 */ /* 0x080fe400078c10ff */
        /* <DEDUP_REMOVED lines=8> */
[C---:B---3--:R-:W-:Y:S01]  /*9470*/  IMAD R12, R3.reuse, 0x2, R16 ;  /* 0x00000002030c7824 */ /* 0x048fe200078e0210 */
[-C--:B------:R-:W-:Y:S02]  /*9480*/  LEA R6, P6, R16, R64.reuse, 0x2 ;  /* 0x0000004010067211 */ /* 0x080fe400078c10ff */
[-C--:B------:R-:W-:Y:S01]  /*9490*/  ISETP.LT.AND P2, PT, R100, R153.reuse, !P0 ;  /* 0x000000996400720c */ /* 0x080fe20004741270 */
[----:B------:R-:W-:Y:S01]  /*94a0*/  IMAD R14, R3, 0x2, R12 ;  /* 0x00000002030e7824 */ /* 0x000fe200078e020c */
[----:B------:R3:W-:Y:S01]  /*94b0*/  @P3 STG.E desc[UR18][R8.64], R58 ;  /* 0x0000003a08003986 */ /* 0x0007e2000c101912 */
[----:B------:R-:W-:Y:S02]  /*94c0*/  ISETP.LT.AND P1, PT, R98, R153, !P0 ;  /* 0x000000996200720c */ /* 0x000fe40004721270 */
[----:B----4-:R-:W-:-:S02]  /*94d0*/  LEA R10, P3, R12, R64, 0x2 ;  /* 0x000000400c0a7211 */ /* 0x010fc400078610ff */
[-C--:B------:R-:W-:Y:S01]  /*94e0*/  LEA.HI.X.SX32 R7, R16, R65.reuse, 0x2, P6 ;  /* 0x0000004110077211 */ /* 0x080fe200030f16ff */
[C---:B------:R-:W-:Y:S01]  /*94f0*/  IMAD R16, R3.reuse, 0x2, R14 ;  /* 0x0000000203107824 */ /* 0x040fe200078e020e */
[-C--:B--2---:R-:W-:Y:S02]  /*9500*/  LEA R4, P6, R14, R64.reuse, 0x2 ;  /* 0x000000400e047211 */ /* 0x084fe400078c10ff */
[----:B------:R-:W-:Y:S01]  /*9510*/  LEA.HI.X.SX32 R11, R12, R65, 0x2, P3 ;  /* 0x000000410c0b7211 */ /* 0x000fe200018f16ff */
[----:B------:R2:W-:Y:S01]  /*9520*/  @P4 STG.E desc[UR18][R6.64], R59 ;  /* 0x0000003b06004986 */ /* 0x0005e2000c101912 */
[----:B------:R-:W-:Y:S01]  /*9530*/  ISETP.LT.AND P3, PT, R0, R153, !P0 ;  /* 0x000000990000720c */ /* 0x000fe20004761270 */
[C---:B------:R-:W-:Y:S01]  /*9540*/  IMAD R0, R3.reuse, 0x2, R16 ;  /* 0x0000000203007824 */ /* 0x040fe200078e0210 */
[----:B------:R-:W-:Y:S01]  /*9550*/  LEA.HI.X.SX32 R5, R14, R65, 0x2, P6 ;  /* 0x000000410e057211 */ /* 0x000fe200030f16ff */
[----:B------:R4:W-:Y:S01]  /*9560*/  @P2 STG.E desc[UR18][R10.64], R60 ;  /* 0x0000003c0a002986 */ /* 0x0009e2000c101912 */
[-C--:B------:R-:W-:Y:S01]  /*9570*/  ISETP.LT.AND P5, PT, R96, R153.reuse, !P0 ;  /* 0x000000996000720c */ /* 0x080fe200047a1270 */
[C---:B------:R-:W-:Y:S01]  /*9580*/  IMAD R14, R3.reuse, 0x2, R0 ;  /* 0x00000002030e7824 */ /* 0x040fe200078e0200 */
[-C--:B------:R-:W-:Y:S01]  /*9590*/  ISETP.LT.AND P4, PT, R90, R153.reuse, !P0 ;  /* 0x000000995a00720c */ /* 0x080fe20004781270 */
[----:B------:R5:W-:Y:S01]  /*95a0*/  @P1 STG.E desc[UR18][R4.64], R61 ;  /* 0x0000003d04001986 */ /* 0x000be2000c101912 */
[----:B---3--:R-:W-:Y:S01]  /*95b0*/  LEA R8, P1, R0, R64, 0x2 ;  /* 0x0000004000087211 */ /* 0x008fe200078210ff */
[----:B------:R-:W-:Y:S01]  /*95c0*/  IMAD R18, R3, 0x2, R14 ;  /* 0x0000000203127824 */ /* 0x000fe200078e020e */
[----:B------:R-:W-:-:S02]  /*95d0*/  ISETP.LT.AND P2, PT, R94, R153, !P0 ;  /* 0x000000995e00720c */ /* 0x000fc40004741270 */
[-C--:B--2---:R-:W-:Y:S02]  /*95e0*/  LEA R6, P6, R16, R64.reuse, 0x2 ;  /* 0x0000004010067211 */ /* 0x084fe400078c10ff */
[-C--:B------:R-:W-:Y:S02]  /*95f0*/  LEA.HI.X.SX32 R9, R0, R65.reuse, 0x2, P1 ;  /* 0x0000004100097211 */ /* 0x080fe400008f16ff */
[-C--:B------:R-:W-:Y:S01]  /*9600*/  LEA.HI.X.SX32 R7, R16, R65.reuse, 0x2, P6 ;  /* 0x0000004110077211 */ /* 0x080fe200030f16ff */
[C---:B------:R-:W-:Y:S01]  /*9610*/  IMAD R16, R3.reuse, 0x2, R18 ;  /* 0x0000000203107824 */ /* 0x040fe200078e0212 */
[-C--:B------:R-:W-:Y:S02]  /*9620*/  LEA R2, P1, R18, R64.reuse, 0x2 ;  /* 0x0000004012027211 */ /* 0x080fe400078210ff */
[----:B------:R-:W-:Y:S01]  /*9630*/  LEA R12, P6, R14, R64, 0x2 ;  /* 0x000000400e0c7211 */ /* 0x000fe200078c10ff */
[----:B------:R-:W-:Y:S01]  /*9640*/  IMAD R0, R3, 0x2, R16 ;  /* 0x0000000203007824 */ /* 0x000fe200078e0210 */
[----:B------:R-:W-:Y:S01]  /*9650*/  LEA.HI.X.SX32 R3, R18, R65, 0x2, P1 ;  /* 0x0000004112037211 */ /* 0x000fe200008f16ff */
[----:B------:R5:W-:Y:S01]  /*9660*/  @P5 STG.E desc[UR18][R6.64], R62 ;  /* 0x0000003e06005986 */ /* 0x000be2000c101912 */
[----:B------:R-:W-:-:S02]  /*9670*/  ISETP.LT.AND P1, PT, R88, R153, !P0 ;  /* 0x000000995800720c */ /* 0x000fc40004721270 */
[----:B------:R-:W-:Y:S01]  /*9680*/  ISETP.LT.AND P0, PT, R92, R153, !P0 ;  /* 0x000000995c00720c */ /* 0x000fe20004701270 */
[----:B------:R5:W-:Y:S01]  /*9690*/  @P4 STG.E desc[UR18][R8.64], R63 ;  /* 0x0000003f08004986 */ /* 0x000be2000c101912 */
[----:B------:R-:W-:Y:S02]  /*96a0*/  LEA.HI.X.SX32 R13, R14, R65, 0x2, P6 ;  /* 0x000000410e0d7211 */ /* 0x000fe400030f16ff */
[----:B----4-:R-:W-:-:S03]  /*96b0*/  LEA R10, P6, R16, R64, 0x2 ;  /* 0x00000040100a7211 */ /* 0x010fc600078c10ff */
[----:B-1----:R5:W-:Y:S01]  /*96c0*/  @P3 STG.E desc[UR18][R12.64], R20 ;  /* 0x000000140c003986 */ /* 0x002be2000c101912 */
[-C--:B------:R-:W-:Y:S02]  /*96d0*/  LEA.HI.X.SX32 R11, R16, R65.reuse, 0x2, P6 ;  /* 0x00000041100b7211 */ /* 0x080fe400030f16ff */
[C---:B------:R-:W-:Y:S01]  /*96e0*/  LEA R64, P6, R0.reuse, R64, 0x2 ;  /* 0x0000004000407211 */ /* 0x040fe200078c10ff */
[----:B------:R5:W-:Y:S03]  /*96f0*/  @P2 STG.E desc[UR18][R2.64], R21 ;  /* 0x0000001502002986 */ /* 0x000be6000c101912 */
[----:B------:R-:W-:Y:S01]  /*9700*/  LEA.HI.X.SX32 R65, R0, R65, 0x2, P6 ;  /* 0x0000004100417211 */ /* 0x000fe200030f16ff */
[----:B------:R5:W-:Y:S01]  /*9710*/  @P1 STG.E desc[UR18][R10.64], R22 ;  /* 0x000000160a001986 */ /* 0x000be2000c101912 */
[----:B------:R-:W-:Y:S07]  /*9720*/  @!P0 EXIT ;  /* 0x000000000000894d */ /* 0x000fee0003800000 */
[----:B------:R-:W-:Y:S01]  /*9730*/  STG.E desc[UR18][R64.64], R23 ;  /* 0x0000001740007986 */ /* 0x000fe2000c101912 */
[----:B------:R-:W-:Y:S05]  /*9740*/  EXIT ;  /* 0x000000000000794d */ /* 0x000fea0003800000 */
.L_x_2:
[----:B------:R-:W-:-:S00]  /*9750*/  BRA `(.L_x_2) ;  /* 0xfffffffc00fc7947 */ /* 0x000fc0000383ffff */
[----:B------:R-:W-:-:S00]  /*9760*/  NOP ;  /* 0x0000000000007918 */ /* 0x000fc00000000000 */
        /* <DEDUP_REMOVED lines=9> */
.L_x_3:


//--------------------- .nv.shared.matmul_kernel  --------------------------
	.section	.nv.shared.matmul_kernel,"aw",@nobits
	.sectionflags	@""
	.align	16
	.zero		1024


//--------------------- .nv.shared.reserved.0     --------------------------
	.section	.nv.shared.reserved.0,"aw",@nobits
	.weak		__nv_reservedSMEM_offset_0_alias
	.size		__nv_reservedSMEM_offset_0_alias, 0, 0
	.other		__nv_reservedSMEM_offset_0_alias,@"STO_CUDA_RESERVED_SHARED STV_DEFAULT"
__nv_reservedSMEM_offset_0_alias:
	.zero		0


//--------------------- .nv.constant0.matmul_kernel --------------------------
	.section	.nv.constant0.matmul_kernel,"a",@progbits
	.sectionflags	@""
	.align	4
.nv.constant0.matmul_kernel:
	.zero		608


//--------------------- SYMBOLS --------------------------

	.type		.nv.reservedSmem.offset0,@object
	.size		.nv.reservedSmem.offset0,0x4
